def matmul_kernel(
    a_ptr,
    b_ptr,
    c_ptr,
    M,
    N,
    K,
    stride_am,
    stride_ak,
    stride_bk,
    stride_bn,
    stride_cm,
    stride_cn,
    BLOCK_M: tl.constexpr,
    BLOCK_N: tl.constexpr,
    BLOCK_K: tl.constexpr,
    GROUP_M: tl.constexpr,
):
    pid = tl.program_id(axis=0)
    num_pid_m = tl.cdiv(M, BLOCK_M)
    num_pid_n = tl.cdiv(N, BLOCK_N)
    num_pid_in_group = GROUP_M * num_pid_n
    group_id = pid // num_pid_in_group
    first_pid_m = group_id * GROUP_M
    group_size_m = min(num_pid_m - first_pid_m, GROUP_M)
    pid_m = first_pid_m + ((pid % num_pid_in_group) % group_size_m)
    pid_n = (pid % num_pid_in_group) // group_size_m

    offs_am = (pid_m * BLOCK_M + tl.arange(0, BLOCK_M)) % M
    offs_bn = (pid_n * BLOCK_N + tl.arange(0, BLOCK_N)) % N
    offs_k = tl.arange(0, BLOCK_K)
    a_ptrs = a_ptr + offs_am[:, None] * stride_am + offs_k[None, :] * stride_ak
    b_ptrs = b_ptr + offs_k[:, None] * stride_bk + offs_bn[None, :] * stride_bn

    acc = tl.zeros((BLOCK_M, BLOCK_N), dtype=tl.float32)
    for kk in range(0, tl.cdiv(K, BLOCK_K)):
        a = tl.load(a_ptrs, mask=offs_k[None, :] < K - kk * BLOCK_K, other=0.0)
        b = tl.load(b_ptrs, mask=offs_k[:, None] < K - kk * BLOCK_K, other=0.0)
        acc = tl.dot(a, b, acc)
        a_ptrs += BLOCK_K * stride_ak
        b_ptrs += BLOCK_K * stride_bk

    c = acc.to(c_ptr.dtype.element_ty)
    offs_cm = pid_m * BLOCK_M + tl.arange(0, BLOCK_M)
    offs_cn = pid_n * BLOCK_N + tl.arange(0, BLOCK_N)
    c_ptrs = c_ptr + offs_cm[:, None] * stride_cm + offs_cn[None, :] * stride_cn
    mask = (offs_cm[:, None] < M) & (offs_cn[None, :] < N)
    tl.store(c_ptrs, c, mask=mask)

# config = {"BLOCK_K": 64, "BLOCK_M": 64, "BLOCK_N": 16, "GROUP_M": 8, "arch": "sm_80", "dtype": "fp16", "num_ctas": 1, "num_stages": 2, "num_warps": 2}
# arch = sm_80


// ===== COMPILED SASS (sm_80) =====

	.target	sm_80

	.elftype	@"ET_EXEC"


//--------------------- .note.nv.tkinfo           --------------------------
	.section	.note.nv.tkinfo,"",@"SHT_NOTE"
	.sectionflags	@"SHF_NOTE_NV_TKINFO"
	.tkinfo
        /*0018*/ 	.word	0x00000002
        /*0030*/ 	.string	""
        /*0030*/ 	.string	"ptxas"
        /*0030*/ 	.string	"Cuda compilation tools, release 13.0, V13.0.88"
        /*0030*/ 	.string	"Build cuda_13.0.r13.0/compiler.36424714_0"
        /*0030*/ 	.string	"-v  -suppress-debug-info  -lineinfo  -arch sm_80 "



//--------------------- .note.nv.cuinfo           --------------------------
	.section	.note.nv.cuinfo,"",@"SHT_NOTE"
	.sectionflags	@"SHF_NOTE_NV_CUINFO"
        /*0018*/ 	.short	0x0002
        /*001a*/ 	.short	0x0050
        /*001c*/ 	.short	0x0082
	.zero		2


//--------------------- .nv.info                  --------------------------
	.section	.nv.info,"",@"SHT_CUDA_INFO"
	.align	4


	//----- nvinfo : EIATTR_REGCOUNT
	.align		4
        /*0000*/ 	.byte	0x04, 0x2f
        /*0002*/ 	.short	(.L_1 - .L_0)
	.align		4
.L_0:
        /*0004*/ 	.word	index@(matmul_kernel)
        /*0008*/ 	.word	0x000000fe


	//----- nvinfo : EIATTR_FRAME_SIZE
	.align		4
.L_1:
        /*000c*/ 	.byte	0x04, 0x11
        /*000e*/ 	.short	(.L_3 - .L_2)
	.align		4
.L_2:
        /*0010*/ 	.word	index@(matmul_kernel)
        /*0014*/ 	.word	0x00000000


	//----- nvinfo : EIATTR_MIN_STACK_SIZE
	.align		4
.L_3:
        /*0018*/ 	.byte	0x04, 0x12
        /*001a*/ 	.short	(.L_5 - .L_4)
	.align		4
.L_4:
        /*001c*/ 	.word	index@(matmul_kernel)
        /*0020*/ 	.word	0x00000000
.L_5:


//--------------------- .nv.info.matmul_kernel    --------------------------
	.section	.nv.info.matmul_kernel,"",@"SHT_CUDA_INFO"
	.sectionflags	@""
	.align	4


	//----- nvinfo : EIATTR_CUDA_API_VERSION
	.align		4
        /*0000*/ 	.byte	0x04, 0x37
        /*0002*/ 	.short	(.L_7 - .L_6)
.L_6:
        /*0004*/ 	.word	0x00000082


	//----- nvinfo : EIATTR_SW2861232_WAR
	.align		4
.L_7:
        /*0008*/ 	.byte	0x01, 0x35
	.zero		2


	//----- nvinfo : EIATTR_PARAM_CBANK
	.align		4
        /*000c*/ 	.byte	0x04, 0x0a
        /*000e*/ 	.short	(.L_9 - .L_8)
	.align		4
.L_8:
        /*0010*/ 	.word	index@(.nv.constant0.matmul_kernel)
        /*0014*/ 	.short	0x0160
        /*0016*/ 	.short	0x0050


	//----- nvinfo : EIATTR_CBANK_PARAM_SIZE
	.align		4
.L_9:
        /*0018*/ 	.byte	0x03, 0x19
        /*001a*/ 	.short	0x0050


	//----- nvinfo : EIATTR_KPARAM_INFO
	.align		4
        /*001c*/ 	.byte	0x04, 0x17
        /*001e*/ 	.short	(.L_11 - .L_10)
.L_10:
        /*0020*/ 	.word	0x00000000
        /*0024*/ 	.short	0x000d
        /*0026*/ 	.short	0x0048
        /*0028*/ 	.byte	0x00, 0xf4, 0x21, 0x00


	//----- nvinfo : EIATTR_KPARAM_INFO
	.align		4
.L_11:
        /*002c*/ 	.byte	0x04, 0x17
        /*002e*/ 	.short	(.L_13 - .L_12)
.L_12:
        /*0030*/ 	.word	0x00000000
        /*0034*/ 	.short	0x000c
        /*0036*/ 	.short	0x0040
        /*0038*/ 	.byte	0x00, 0xf4, 0x21, 0x00


	//----- nvinfo : EIATTR_KPARAM_INFO
	.align		4
.L_13:
        /*003c*/ 	.byte	0x04, 0x17
        /*003e*/ 	.short	(.L_15 - .L_14)
.L_14:
        /*0040*/ 	.word	0x00000000
        /*0044*/ 	.short	0x000b
        /*0046*/ 	.short	0x0038
        /*0048*/ 	.byte	0x00, 0xf0, 0x11, 0x00


	//----- nvinfo : EIATTR_KPARAM_INFO
	.align		4
.L_15:
        /*004c*/ 	.byte	0x04, 0x17
        /*004e*/ 	.short	(.L_17 - .L_16)
.L_16:
        /*0050*/ 	.word	0x00000000
        /*0054*/ 	.short	0x000a
        /*0056*/ 	.short	0x0034
        /*0058*/ 	.byte	0x00, 0xf0, 0x11, 0x00


	//----- nvinfo : EIATTR_KPARAM_INFO
	.align		4
.L_17:
        /*005c*/ 	.byte	0x04, 0x17
        /*005e*/ 	.short	(.L_19 - .L_18)
.L_18:
        /*0060*/ 	.word	0x00000000
        /*0064*/ 	.short	0x0009
        /*0066*/ 	.short	0x0030
        /*0068*/ 	.byte	0x00, 0xf0, 0x11, 0x00


	//----- nvinfo : EIATTR_KPARAM_INFO
	.align		4
.L_19:
        /*006c*/ 	.byte	0x04, 0x17
        /*006e*/ 	.short	(.L_21 - .L_20)
.L_20:
        /*0070*/ 	.word	0x00000000
        /*0074*/ 	.short	0x0008
        /*0076*/ 	.short	0x002c
        /*0078*/ 	.byte	0x00, 0xf0, 0x11, 0x00


	//----- nvinfo : EIATTR_KPARAM_INFO
	.align		4
.L_21:
        /*007c*/ 	.byte	0x04, 0x17
        /*007e*/ 	.short	(.L_23 - .L_22)
.L_22:
        /*0080*/ 	.word	0x00000000
        /*0084*/ 	.short	0x0007
        /*0086*/ 	.short	0x0028
        /*0088*/ 	.byte	0x00, 0xf0, 0x11, 0x00


	//----- nvinfo : EIATTR_KPARAM_INFO
	.align		4
.L_23:
        /*008c*/ 	.byte	0x04, 0x17
        /*008e*/ 	.short	(.L_25 - .L_24)
.L_24:
        /*0090*/ 	.word	0x00000000
        /*0094*/ 	.short	0x0006
        /*0096*/ 	.short	0x0024
        /*0098*/ 	.byte	0x00, 0xf0, 0x11, 0x00


	//----- nvinfo : EIATTR_KPARAM_INFO
	.align		4
.L_25:
        /*009c*/ 	.byte	0x04, 0x17
        /*009e*/ 	.short	(.L_27 - .L_26)
.L_26:
        /*00a0*/ 	.word	0x00000000
        /*00a4*/ 	.short	0x0005
        /*00a6*/ 	.short	0x0020
        /*00a8*/ 	.byte	0x00, 0xf0, 0x11, 0x00


	//----- nvinfo : EIATTR_KPARAM_INFO
	.align		4
.L_27:
        /*00ac*/ 	.byte	0x04, 0x17
        /*00ae*/ 	.short	(.L_29 - .L_28)
.L_28:
        /*00b0*/ 	.word	0x00000000
        /*00b4*/ 	.short	0x0004
        /*00b6*/ 	.short	0x001c
        /*00b8*/ 	.byte	0x00, 0xf0, 0x11, 0x00


	//----- nvinfo : EIATTR_KPARAM_INFO
	.align		4
.L_29:
        /*00bc*/ 	.byte	0x04, 0x17
        /*00be*/ 	.short	(.L_31 - .L_30)
.L_30:
        /*00c0*/ 	.word	0x00000000
        /*00c4*/ 	.short	0x0003
        /*00c6*/ 	.short	0x0018
        /*00c8*/ 	.byte	0x00, 0xf0, 0x11, 0x00


	//----- nvinfo : EIATTR_KPARAM_INFO
	.align		4
.L_31:
        /*00cc*/ 	.byte	0x04, 0x17
        /*00ce*/ 	.short	(.L_33 - .L_32)
.L_32:
        /*00d0*/ 	.word	0x00000000
        /*00d4*/ 	.short	0x0002
        /*00d6*/ 	.short	0x0010
        /*00d8*/ 	.byte	0x00, 0xf4, 0x21, 0x00


	//----- nvinfo : EIATTR_KPARAM_INFO
	.align		4
.L_33:
        /*00dc*/ 	.byte	0x04, 0x17
        /*00de*/ 	.short	(.L_35 - .L_34)
.L_34:
        /*00e0*/ 	.word	0x00000000
        /*00e4*/ 	.short	0x0001
        /*00e6*/ 	.short	0x0008
        /*00e8*/ 	.byte	0x00, 0xf4, 0x21, 0x00


	//----- nvinfo : EIATTR_KPARAM_INFO
	.align		4
.L_35:
        /*00ec*/ 	.byte	0x04, 0x17
        /*00ee*/ 	.short	(.L_37 - .L_36)
.L_36:
        /*00f0*/ 	.word	0x00000000
        /*00f4*/ 	.short	0x0000
        /*00f6*/ 	.short	0x0000
        /*00f8*/ 	.byte	0x00, 0xf4, 0x21, 0x00


	//----- nvinfo : EIATTR_MAXREG_COUNT
	.align		4
.L_37:
        /*00fc*/ 	.byte	0x03, 0x1b
        /*00fe*/ 	.short	0x00ff


	//----- nvinfo : EIATTR_NUM_BARRIERS
	.align		4
        /*0100*/ 	.byte	0x02, 0x4c
        /*0102*/ 	.byte	0x01
	.zero		1


	//----- nvinfo : EIATTR_MERCURY_ISA_VERSION
	.align		4
        /*0104*/ 	.byte	0x03, 0x5f
        /*0106*/ 	.short	0x0000


	//----- nvinfo : EIATTR_EXIT_INSTR_OFFSETS
	.align		4
        /*0108*/ 	.byte	0x04, 0x1c
        /*010a*/ 	.short	(.L_39 - .L_38)


	//   ....[0]....
.L_38:
        /*010c*/ 	.word	0x00003fc0


	//   ....[1]....
        /*0110*/ 	.word	0x00003ff0


	//----- nvinfo : EIATTR_REQNTID
	.align		4
.L_39:
        /*0114*/ 	.byte	0x04, 0x10
        /*0116*/ 	.short	(.L_41 - .L_40)
.L_40:
        /*0118*/ 	.word	0x00000040
        /*011c*/ 	.word	0x00000001
        /*0120*/ 	.word	0x00000001
.L_41:


//--------------------- .nv.callgraph             --------------------------
	.section	.nv.callgraph,"",@"SHT_CUDA_CALLGRAPH"
	.align	4
	.sectionentsize	8
	.align		4
        /*0000*/ 	.word	0x00000000
	.align		4
        /*0004*/ 	.word	0xffffffff
	.align		4
        /*0008*/ 	.word	0x00000000
	.align		4
        /*000c*/ 	.word	0xfffffffe
	.align		4
        /*0010*/ 	.word	0x00000000
	.align		4
        /*0014*/ 	.word	0xfffffffd
	.align		4
        /*0018*/ 	.word	0x00000000
	.align		4
        /*001c*/ 	.word	0xfffffffc


//--------------------- .nv.rel.action            --------------------------
	.section	.nv.rel.action,"",@"SHT_CUDA_RELOCINFO"
	.align	8
	.sectionentsize	8
        /*0000*/ 	.byte	0x73, 0x00, 0x00, 0x00, 0x00, 0x00, 0x00, 0x00, 0x00, 0x00, 0x00, 0x11, 0x25, 0x00, 0x05, 0x36


//--------------------- .nv.constant0.matmul_kernel --------------------------
	.section	.nv.constant0.matmul_kernel,"a",@progbits
	.sectionflags	@""
	.align	4
.nv.constant0.matmul_kernel:
	.zero		432


//--------------------- .text.matmul_kernel       --------------------------
	.section	.text.matmul_kernel,"ax",@progbits
	.sectioninfo	@"SHI_REGISTERS=254"
	.align	128
        .global         matmul_kernel
        .type           matmul_kernel,@function
        .size           matmul_kernel,(.L_x_4 - matmul_kernel)
        .other          matmul_kernel,@"STO_CUDA_ENTRY STV_DEFAULT"
matmul_kernel:
.text.matmul_kernel:
[----:B------:R-:W-:Y:S02]  /*0000*/  IMAD.MOV.U32 R1, RZ, RZ, c[0x0][0x28] ;  /* 0x00000a00ff017624 */ /* 0x000fe400078e00ff */
[----:B------:R-:W-:Y:S01]  /*0010*/  IMAD.MOV.U32 R0, RZ, RZ, c[0x0][0x17c] ;  /* 0x00005f00ff007624 */ /* 0x000fe200078e00ff */
[----:B------:R-:W0:Y:S01]  /*0020*/  S2R R5, SR_CTAID.X ;  /* 0x0000000000057919 */ /* 0x000e220000002500 */
[----:B------:R-:W-:Y:S01]  /*0030*/  ULDC.64 UR4, c[0x0][0x118] ;  /* 0x0000460000047ab9 */ /* 0x000fe20000000a00 */
[----:B------:R-:W-:Y:S01]  /*0040*/  CS2R R80, SRZ ;  /* 0x0000000000507805 */ /* 0x000fe2000001ff00 */
[----:B------:R-:W-:Y:S01]  /*0050*/  CS2R R52, SRZ ;  /* 0x0000000000347805 */ /* 0x000fe2000001ff00 */
[----:B------:R-:W-:Y:S01]  /*0060*/  IADD3 R0, R0, 0xf, RZ ;  /* 0x0000000f00007810 */ /* 0x000fe20007ffe0ff */
[----:B------:R-:W1:Y:S01]  /*0070*/  S2R R184, SR_TID.X ;  /* 0x0000000000b87919 */ /* 0x000e620000002100 */
[----:B------:R-:W-:Y:S01]  /*0080*/  CS2R R82, SRZ ;  /* 0x0000000000527805 */ /* 0x000fe2000001ff00 */
[----:B------:R-:W-:Y:S01]  /*0090*/  CS2R R54, SRZ ;  /* 0x0000000000367805 */ /* 0x000fe2000001ff00 */
[----:B------:R-:W-:-:S04]  /*00a0*/  SHF.R.S32.HI R3, RZ, 0x1f, R0 ;  /* 0x0000001fff037819 */ /* 0x000fc80000011400 */
[----:B------:R-:W-:-:S04]  /*00b0*/  LEA.HI R3, R3, R0, RZ, 0x4 ;  /* 0x0000000003037211 */ /* 0x000fc800078f20ff */
[----:B------:R-:W-:-:S05]  /*00c0*/  SHF.R.S32.HI R3, RZ, 0x4, R3 ;  /* 0x00000004ff037819 */ /* 0x000fca0000011403 */
[----:B------:R-:W-:Y:S01]  /*00d0*/  IMAD.SHL.U32 R4, R3, 0x8, RZ ;  /* 0x0000000803047824 */ /* 0x000fe200078e00ff */
[----:B0-----:R-:W-:-:S04]  /*00e0*/  IABS R8, R5 ;  /* 0x0000000500087213 */ /* 0x001fc80000000000 */
[-C--:B------:R-:W-:Y:S02]  /*00f0*/  IABS R7, R4.reuse ;  /* 0x0000000400077213 */ /* 0x080fe40000000000 */
[----:B------:R-:W-:Y:S02]  /*0100*/  IABS R10, R4 ;  /* 0x00000004000a7213 */ /* 0x000fe40000000000 */
[----:B------:R-:W0:Y:S01]  /*0110*/  I2F.RP R0, R7 ;  /* 0x0000000700007306 */ /* 0x000e220000209400 */
[----:B-1----:R-:W-:-:S07]  /*0120*/  LOP3.LUT R183, R184, 0x3f, RZ, 0xc0, !PT ;  /* 0x0000003fb8b77812 */ /* 0x002fce00078ec0ff */
[----:B0-----:R-:W0:Y:S02]  /*0130*/  MUFU.RCP R0, R0 ;  /* 0x0000000000007308 */ /* 0x001e240000001000 */
[----:B0-----:R-:W-:Y:S01]  /*0140*/  IADD3 R2, R0, 0xffffffe, RZ ;  /* 0x0ffffffe00027810 */ /* 0x001fe20007ffe0ff */
[----:B------:R-:W-:-:S05]  /*0150*/  IMAD.MOV R0, RZ, RZ, -R10 ;  /* 0x000000ffff007224 */ /* 0x000fca00078e0a0a */
[----:B------:R0:W1:Y:S02]  /*0160*/  F2I.FTZ.U32.TRUNC.NTZ R3, R2 ;  /* 0x0000000200037305 */ /* 0x000064000021f000 */
[----:B0-----:R-:W-:Y:S02]  /*0170*/  IMAD.MOV.U32 R2, RZ, RZ, RZ ;  /* 0x000000ffff027224 */ /* 0x001fe400078e00ff */
[----:B-1----:R-:W-:-:S04]  /*0180*/  IMAD.MOV R6, RZ, RZ, -R3 ;  /* 0x000000ffff067224 */ /* 0x002fc800078e0a03 */
[----:B------:R-:W-:Y:S02]  /*0190*/  IMAD R9, R6, R7, RZ ;  /* 0x0000000706097224 */ /* 0x000fe400078e02ff */
[----:B------:R-:W-:Y:S02]  /*01a0*/  IMAD.MOV.U32 R6, RZ, RZ, R8 ;  /* 0x000000ffff067224 */ /* 0x000fe400078e0008 */
[----:B------:R-:W-:-:S06]  /*01b0*/  IMAD.HI.U32 R3, R3, R9, R2 ;  /* 0x0000000903037227 */ /* 0x000fcc00078e0002 */
[----:B------:R-:W-:-:S04]  /*01c0*/  IMAD.HI.U32 R3, R3, R6, RZ ;  /* 0x0000000603037227 */ /* 0x000fc800078e00ff */
[----:B------:R-:W-:-:S05]  /*01d0*/  IMAD R0, R3, R0, R6 ;  /* 0x0000000003007224 */ /* 0x000fca00078e0206 */
[----:B------:R-:W-:-:S13]  /*01e0*/  ISETP.GT.U32.AND P1, PT, R7, R0, PT ;  /* 0x000000000700720c */ /* 0x000fda0003f24070 */
[----:B------:R-:W-:Y:S01]  /*01f0*/  @!P1 IMAD.IADD R0, R0, 0x1, -R7 ;  /* 0x0000000100009824 */ /* 0x000fe200078e0a07 */
[----:B------:R-:W-:Y:S02]  /*0200*/  @!P1 IADD3 R3, R3, 0x1, RZ ;  /* 0x0000000103039810 */ /* 0x000fe40007ffe0ff */
[----:B------:R-:W-:Y:S02]  /*0210*/  ISETP.NE.AND P1, PT, R4, RZ, PT ;  /* 0x000000ff0400720c */ /* 0x000fe40003f25270 */
[----:B------:R-:W-:Y:S02]  /*0220*/  ISETP.GE.U32.AND P0, PT, R0, R7, PT ;  /* 0x000000070000720c */ /* 0x000fe40003f06070 */
[----:B------:R-:W-:-:S04]  /*0230*/  LOP3.LUT R0, R5, R4, RZ, 0x3c, !PT ;  /* 0x0000000405007212 */ /* 0x000fc800078e3cff */
[----:B------:R-:W-:Y:S01]  /*0240*/  ISETP.GE.AND P2, PT, R0, RZ, PT ;  /* 0x000000ff0000720c */ /* 0x000fe20003f46270 */
[----:B------:R-:W-:-:S05]  /*0250*/  IMAD.MOV.U32 R0, RZ, RZ, c[0x0][0x178] ;  /* 0x00005e00ff007624 */ /* 0x000fca00078e00ff */
[----:B------:R-:W-:Y:S02]  /*0260*/  IADD3 R0, R0, 0x3f, RZ ;  /* 0x0000003f00007810 */ /* 0x000fe40007ffe0ff */
[----:B------:R-:W-:-:S05]  /*0270*/  @P0 IADD3 R3, R3, 0x1, RZ ;  /* 0x0000000103030810 */ /* 0x000fca0007ffe0ff */
[----:B------:R-:W-:Y:S01]  /*0280*/  IMAD.MOV.U32 R2, RZ, RZ, R3 ;  /* 0x000000ffff027224 */ /* 0x000fe200078e0003 */
[----:B------:R-:W-:-:S03]  /*0290*/  SHF.R.S32.HI R3, RZ, 0x1f, R0 ;  /* 0x0000001fff037819 */ /* 0x000fc60000011400 */
[----:B------:R-:W-:Y:S01]  /*02a0*/  @!P2 IMAD.MOV R2, RZ, RZ, -R2 ;  /* 0x000000ffff02a224 */ /* 0x000fe200078e0a02 */
[----:B------:R-:W-:Y:S02]  /*02b0*/  @!P1 LOP3.LUT R2, RZ, R4, RZ, 0x33, !PT ;  /* 0x00000004ff029212 */ /* 0x000fe400078e33ff */
[----:B------:R-:W-:-:S03]  /*02c0*/  LEA.HI R3, R3, R0, RZ, 0x6 ;  /* 0x0000000003037211 */ /* 0x000fc600078f30ff */
[----:B------:R-:W-:Y:S02]  /*02d0*/  IMAD.SHL.U32 R8, R2, 0x8, RZ ;  /* 0x0000000802087824 */ /* 0x000fe400078e00ff */
[----:B------:R-:W-:-:S03]  /*02e0*/  IMAD.MOV R2, RZ, RZ, -R2 ;  /* 0x000000ffff027224 */ /* 0x000fc600078e0a02 */
[----:B------:R-:W-:Y:S01]  /*02f0*/  LEA.HI.SX32 R3, R3, -R8, 0x1a ;  /* 0x8000000803037211 */ /* 0x000fe200078fd2ff */
[----:B------:R-:W-:-:S03]  /*0300*/  IMAD R4, R4, R2, R5 ;  /* 0x0000000204047224 */ /* 0x000fc600078e0205 */
[----:B------:R-:W-:Y:S02]  /*0310*/  IMNMX R11, R3, 0x8, PT ;  /* 0x00000008030b7817 */ /* 0x000fe40003800200 */
[----:B------:R-:W-:Y:S02]  /*0320*/  IABS R9, R4 ;  /* 0x0000000400097213 */ /* 0x000fe40000000000 */
[----:B------:R-:W-:-:S04]  /*0330*/  IABS R7, R11 ;  /* 0x0000000b00077213 */ /* 0x000fc80000000000 */
[----:B------:R-:W0:Y:S08]  /*0340*/  I2F.RP R0, R7 ;  /* 0x0000000700007306 */ /* 0x000e300000209400 */
[----:B0-----:R-:W0:Y:S02]  /*0350*/  MUFU.RCP R0, R0 ;  /* 0x0000000000007308 */ /* 0x001e240000001000 */
[----:B0-----:R-:W-:-:S06]  /*0360*/  IADD3 R3, R0, 0xffffffe, RZ ;  /* 0x0ffffffe00037810 */ /* 0x001fcc0007ffe0ff */
[----:B------:R-:W0:Y:S02]  /*0370*/  F2I.FTZ.U32.TRUNC.NTZ R3, R3 ;  /* 0x0000000300037305 */ /* 0x000e24000021f000 */
[----:B0-----:R-:W-:-:S04]  /*0380*/  IMAD.MOV R6, RZ, RZ, -R3 ;  /* 0x000000ffff067224 */ /* 0x001fc800078e0a03 */
[----:B------:R-:W-:Y:S01]  /*0390*/  IMAD.MOV.U32 R2, RZ, RZ, R6 ;  /* 0x000000ffff027224 */ /* 0x000fe200078e0006 */
[----:B------:R-:W-:-:S03]  /*03a0*/  IABS R6, R11 ;  /* 0x0000000b00067213 */ /* 0x000fc60000000000 */
[----:B------:R-:W-:Y:S02]  /*03b0*/  IMAD R5, R2, R7, RZ ;  /* 0x0000000702057224 */ /* 0x000fe400078e02ff */
[----:B------:R-:W-:Y:S02]  /*03c0*/  IMAD.MOV.U32 R2, RZ, RZ, RZ ;  /* 0x000000ffff027224 */ /* 0x000fe400078e00ff */
[----:B------:R-:W-:Y:S02]  /*03d0*/  IMAD.MOV R0, RZ, RZ, -R6 ;  /* 0x000000ffff007224 */ /* 0x000fe400078e0a06 */
[----:B------:R-:W-:-:S04]  /*03e0*/  IMAD.HI.U32 R2, R3, R5, R2 ;  /* 0x0000000503027227 */ /* 0x000fc800078e0002 */
[----:B------:R-:W-:Y:S02]  /*03f0*/  IMAD.MOV.U32 R6, RZ, RZ, c[0x0][0x180] ;  /* 0x00006000ff067624 */ /* 0x000fe400078e00ff */
[----:B------:R-:W-:-:S03]  /*0400*/  IMAD.HI.U32 R2, R2, R9, RZ ;  /* 0x0000000902027227 */ /* 0x000fc600078e00ff */
[----:B------:R-:W-:Y:S01]  /*0410*/  IADD3 R6, R6, 0x3f, RZ ;  /* 0x0000003f06067810 */ /* 0x000fe20007ffe0ff */
[----:B------:R-:W-:-:S05]  /*0420*/  IMAD R0, R2, R0, R9 ;  /* 0x0000000002007224 */ /* 0x000fca00078e0209 */
[----:B------:R-:W-:-:S13]  /*0430*/  ISETP.GT.U32.AND P1, PT, R7, R0, PT ;  /* 0x000000000700720c */ /* 0x000fda0003f24070 */
[----:B------:R-:W-:Y:S01]  /*0440*/  @!P1 IMAD.IADD R0, R0, 0x1, -R7 ;  /* 0x0000000100009824 */ /* 0x000fe200078e0a07 */
[----:B------:R-:W-:Y:S02]  /*0450*/  @!P1 IADD3 R2, R2, 0x1, RZ ;  /* 0x0000000102029810 */ /* 0x000fe40007ffe0ff */
[----:B------:R-:W-:Y:S02]  /*0460*/  ISETP.NE.AND P1, PT, R11, RZ, PT ;  /* 0x000000ff0b00720c */ /* 0x000fe40003f25270 */
[----:B------:R-:W-:Y:S02]  /*0470*/  ISETP.GE.U32.AND P0, PT, R0, R7, PT ;  /* 0x000000070000720c */ /* 0x000fe40003f06070 */
[----:B------:R-:W-:-:S04]  /*0480*/  LOP3.LUT R0, R4, R11, RZ, 0x3c, !PT ;  /* 0x0000000b04007212 */ /* 0x000fc800078e3cff */
[----:B------:R-:W-:-:S07]  /*0490*/  ISETP.GE.AND P2, PT, R0, RZ, PT ;  /* 0x000000ff0000720c */ /* 0x000fce0003f46270 */
[----:B------:R-:W-:Y:S02]  /*04a0*/  @P0 IADD3 R2, R2, 0x1, RZ ;  /* 0x0000000102020810 */ /* 0x000fe40007ffe0ff */
[----:B------:R-:W-:-:S04]  /*04b0*/  ISETP.GE.AND P0, PT, R6, 0x40, PT ;  /* 0x000000400600780c */ /* 0x000fc80003f06270 */
[----:B------:R-:W-:Y:S01]  /*04c0*/  @!P2 IMAD.MOV R2, RZ, RZ, -R2 ;  /* 0x000000ffff02a224 */ /* 0x000fe200078e0a02 */
[----:B------:R-:W-:-:S05]  /*04d0*/  @!P1 LOP3.LUT R2, RZ, R11, RZ, 0x33, !PT ;  /* 0x0000000bff029212 */ /* 0x000fca00078e33ff */
[----:B------:R-:W-:Y:S02]  /*04e0*/  IMAD.MOV R0, RZ, RZ, -R2 ;  /* 0x000000ffff007224 */ /* 0x000fe400078e0a02 */
[----:B------:R-:W-:Y:S02]  /*04f0*/  IMAD.SHL.U32 R182, R2, 0x10, RZ ;  /* 0x0000001002b67824 */ /* 0x000fe400078e00ff */
[----:B------:R-:W-:-:S03]  /*0500*/  IMAD R0, R11, R0, R4 ;  /* 0x000000000b007224 */ /* 0x000fc600078e0204 */
[----:B------:R-:W-:Y:S01]  /*0510*/  IADD3 R180, R182, 0x1, RZ ;  /* 0x00000001b6b47810 */ /* 0x000fe20007ffe0ff */
[----:B------:R-:W-:Y:S01]  /*0520*/  IMAD.IADD R0, R8, 0x1, R0 ;  /* 0x0000000108007824 */ /* 0x000fe200078e0200 */
[C---:B------:R-:W-:Y:S02]  /*0530*/  IADD3 R178, R182.reuse, 0x2, RZ ;  /* 0x00000002b6b27810 */ /* 0x040fe40007ffe0ff */
[----:B------:R-:W-:Y:S01]  /*0540*/  IADD3 R176, R182, 0x3, RZ ;  /* 0x00000003b6b07810 */ /* 0x000fe20007ffe0ff */
[----:B------:R-:W-:Y:S01]  /*0550*/  IMAD R150, R0, 0x40, R183 ;  /* 0x0000004000967824 */ /* 0x000fe200078e02b7 */
[C---:B------:R-:W-:Y:S02]  /*0560*/  IADD3 R174, R182.reuse, 0x4, RZ ;  /* 0x00000004b6ae7810 */ /* 0x040fe40007ffe0ff */
[C---:B------:R-:W-:Y:S02]  /*0570*/  IADD3 R172, R182.reuse, 0x5, RZ ;  /* 0x00000005b6ac7810 */ /* 0x040fe40007ffe0ff */
[----:B------:R-:W-:-:S02]  /*0580*/  IADD3 R170, R182, 0x6, RZ ;  /* 0x00000006b6aa7810 */ /* 0x000fc40007ffe0ff */
[C---:B------:R-:W-:Y:S02]  /*0590*/  IADD3 R168, R182.reuse, 0x7, RZ ;  /* 0x00000007b6a87810 */ /* 0x040fe40007ffe0ff */
[C---:B------:R-:W-:Y:S02]  /*05a0*/  IADD3 R166, R182.reuse, 0x8, RZ ;  /* 0x00000008b6a67810 */ /* 0x040fe40007ffe0ff */
[C---:B------:R-:W-:Y:S02]  /*05b0*/  IADD3 R164, R182.reuse, 0x9, RZ ;  /* 0x00000009b6a47810 */ /* 0x040fe40007ffe0ff */
[C---:B------:R-:W-:Y:S02]  /*05c0*/  IADD3 R162, R182.reuse, 0xa, RZ ;  /* 0x0000000ab6a27810 */ /* 0x040fe40007ffe0ff */
[C---:B------:R-:W-:Y:S02]  /*05d0*/  IADD3 R160, R182.reuse, 0xb, RZ ;  /* 0x0000000bb6a07810 */ /* 0x040fe40007ffe0ff */
[----:B------:R-:W-:-:S02]  /*05e0*/  IADD3 R158, R182, 0xc, RZ ;  /* 0x0000000cb69e7810 */ /* 0x000fc40007ffe0ff */
[C---:B------:R-:W-:Y:S02]  /*05f0*/  IADD3 R156, R182.reuse, 0xd, RZ ;  /* 0x0000000db69c7810 */ /* 0x040fe40007ffe0ff */
[C---:B------:R-:W-:Y:S02]  /*0600*/  IADD3 R154, R182.reuse, 0xe, RZ ;  /* 0x0000000eb69a7810 */ /* 0x040fe40007ffe0ff */
[----:B------:R-:W-:Y:S01]  /*0610*/  IADD3 R152, R182, 0xf, RZ ;  /* 0x0000000fb6987810 */ /* 0x000fe20007ffe0ff */
[----:B------:R-:W-:Y:S05]  /*0620*/  @!P0 BRA `(.L_x_0) ;  /* 0x0000323000008947 */ /* 0x000fea0003800000 */
[----:B------:R-:W-:Y:S01]  /*0630*/  IABS R25, c[0x0][0x17c] ;  /* 0x00005f0000197a13 */ /* 0x000fe20000000000 */
[C---:B------:R-:W-:Y:S01]  /*0640*/  IMAD.SHL.U32 R148, R184.reuse, 0x2, RZ ;  /* 0x00000002b8947824 */ /* 0x040fe200078e00ff */
[----:B------:R-:W-:Y:S01]  /*0650*/  IABS R23, c[0x0][0x178] ;  /* 0x00005e0000177a13 */ /* 0x000fe20000000000 */
[----:B------:R-:W-:Y:S01]  /*0660*/  IMAD.SHL.U32 R146, R184, 0x40, RZ ;  /* 0x00000040b8927824 */ /* 0x000fe200078e00ff */
[----:B------:R-:W0:Y:S01]  /*0670*/  I2F.RP R7, R25 ;  /* 0x0000001900077306 */ /* 0x000e220000209400 */
[----:B------:R-:W-:Y:S01]  /*0680*/  IABS R10, R154 ;  /* 0x0000009a000a7213 */ /* 0x000fe20000000000 */
[C---:B------:R-:W-:Y:S01]  /*0690*/  IMAD.SHL.U32 R142, R183.reuse, 0x2, RZ ;  /* 0x00000002b78e7824 */ /* 0x040fe200078e00ff */
[----:B------:R-:W-:Y:S01]  /*06a0*/  IABS R12, R156 ;  /* 0x0000009c000c7213 */ /* 0x000fe20000000000 */
[----:B------:R-:W-:Y:S01]  /*06b0*/  IMAD.MOV.U32 R179, RZ, RZ, c[0x0][0x18c] ;  /* 0x00006300ffb37624 */ /* 0x000fe200078e00ff */
[----:B------:R-:W-:Y:S01]  /*06c0*/  IABS R20, R164 ;  /* 0x000000a400147213 */ /* 0x000fe20000000000 */
[----:B------:R-:W-:Y:S01]  /*06d0*/  IMAD.MOV.U32 R144, RZ, RZ, c[0x0][0x180] ;  /* 0x00006000ff907624 */ /* 0x000fe200078e00ff */
[----:B------:R-:W-:Y:S01]  /*06e0*/  IABS R16, R160 ;  /* 0x000000a000107213 */ /* 0x000fe20000000000 */
[----:B------:R-:W1:Y:S01]  /*06f0*/  I2F.RP R0, R23 ;  /* 0x0000001700007306 */ /* 0x000e620000209400 */
[----:B------:R-:W-:Y:S01]  /*0700*/  IABS R18, R162 ;  /* 0x000000a200127213 */ /* 0x000fe20000000000 */
[----:B------:R-:W-:Y:S01]  /*0710*/  IMAD R181, R183, c[0x0][0x18c], RZ ;  /* 0x00006300b7b57a24 */ /* 0x000fe200078e02ff */
[----:B------:R-:W-:Y:S01]  /*0720*/  IABS R24, R182 ;  /* 0x000000b600187213 */ /* 0x000fe20000000000 */
[----:B------:R-:W-:Y:S01]  /*0730*/  CS2R R76, SRZ ;  /* 0x00000000004c7805 */ /* 0x000fe2000001ff00 */
[----:B------:R-:W-:Y:S01]  /*0740*/  IABS R14, R158 ;  /* 0x0000009e000e7213 */ /* 0x000fe20000000000 */
[----:B------:R-:W-:Y:S01]  /*0750*/  CS2R R78, SRZ ;  /* 0x00000000004e7805 */ /* 0x000fe2000001ff00 */
[----:B------:R-:W-:Y:S01]  /*0760*/  IABS R22, R172 ;  /* 0x000000ac00167213 */ /* 0x000fe20000000000 */
[----:B0-----:R-:W0:Y:S01]  /*0770*/  MUFU.RCP R7, R7 ;  /* 0x0000000700077308 */ /* 0x001e220000001000 */
[----:B------:R-:W-:Y:S01]  /*0780*/  IABS R28, R180 ;  /* 0x000000b4001c7213 */ /* 0x000fe20000000000 */
[----:B------:R-:W-:Y:S01]  /*0790*/  CS2R R80, SRZ ;  /* 0x0000000000507805 */ /* 0x000fe2000001ff00 */
[----:B------:R-:W-:Y:S01]  /*07a0*/  CS2R R82, SRZ ;  /* 0x0000000000527805 */ /* 0x000fe2000001ff00 */
[----:B------:R-:W-:Y:S01]  /*07b0*/  CS2R R84, SRZ ;  /* 0x0000000000547805 */ /* 0x000fe2000001ff00 */
[----:B------:R-:W-:Y:S01]  /*07c0*/  CS2R R86, SRZ ;  /* 0x0000000000567805 */ /* 0x000fe2000001ff00 */
[----:B------:R-:W-:Y:S01]  /*07d0*/  CS2R R52, SRZ ;  /* 0x0000000000347805 */ /* 0x000fe2000001ff00 */
[----:B------:R-:W-:Y:S01]  /*07e0*/  CS2R R54, SRZ ;  /* 0x0000000000367805 */ /* 0x000fe2000001ff00 */
[----:B-1----:R-:W1:Y:S01]  /*07f0*/  MUFU.RCP R0, R0 ;  /* 0x0000000000007308 */ /* 0x002e620000001000 */
[----:B------:R-:W-:Y:S01]  /*0800*/  IMAD.SHL.U32 R179, R179, 0x40, RZ ;  /* 0x00000040b3b37824 */ /* 0x000fe200078e00ff */
[----:B0-----:R-:W-:-:S06]  /*0810*/  IADD3 R4, R7, 0xffffffe, RZ ;  /* 0x0ffffffe07047810 */ /* 0x001fcc0007ffe0ff */
[----:B------:R0:W2:Y:S01]  /*0820*/  F2I.FTZ.U32.TRUNC.NTZ R5, R4 ;  /* 0x0000000400057305 */ /* 0x0000a2000021f000 */
[----:B-1----:R-:W-:-:S07]  /*0830*/  IADD3 R2, R0, 0xffffffe, RZ ;  /* 0x0ffffffe00027810 */ /* 0x002fce0007ffe0ff */
[----:B------:R-:W1:Y:S01]  /*0840*/  F2I.FTZ.U32.TRUNC.NTZ R3, R2 ;  /* 0x0000000200037305 */ /* 0x000e62000021f000 */
[----:B0-----:R-:W-:Y:S02]  /*0850*/  IMAD.MOV.U32 R4, RZ, RZ, RZ ;  /* 0x000000ffff047224 */ /* 0x001fe400078e00ff */
[----:B--2---:R-:W-:-:S04]  /*0860*/  IMAD.MOV R8, RZ, RZ, -R5 ;  /* 0x000000ffff087224 */ /* 0x004fc800078e0a05 */
[----:B------:R-:W-:Y:S01]  /*0870*/  IMAD R9, R8, R25, RZ ;  /* 0x0000001908097224 */ /* 0x000fe200078e02ff */
[----:B------:R-:W-:-:S03]  /*0880*/  IABS R8, R152 ;  /* 0x0000009800087213 */ /* 0x000fc60000000000 */
[----:B------:R-:W-:-:S04]  /*0890*/  IMAD.HI.U32 R5, R5, R9, R4 ;  /* 0x0000000905057227 */ /* 0x000fc800078e0004 */
[----:B-1----:R-:W-:Y:S02]  /*08a0*/  IMAD.MOV R4, RZ, RZ, -R3 ;  /* 0x000000ffff047224 */ /* 0x002fe400078e0a03 */
[----:B------:R-:W-:-:S04]  /*08b0*/  IMAD.HI.U32 R2, R5, R10, RZ ;  /* 0x0000000a05027227 */ /* 0x000fc800078e00ff */
[----:B------:R-:W-:-:S04]  /*08c0*/  IMAD.HI.U32 R0, R5, R8, RZ ;  /* 0x0000000805007227 */ /* 0x000fc800078e00ff */
[----:B------:R-:W-:Y:S02]  /*08d0*/  IMAD.MOV R9, RZ, RZ, -R2 ;  /* 0x000000ffff097224 */ /* 0x000fe400078e0a02 */
[----:B------:R-:W-:Y:S02]  /*08e0*/  IMAD R7, R4, R23, RZ ;  /* 0x0000001704077224 */ /* 0x000fe400078e02ff */
[----:B------:R-:W-:Y:S02]  /*08f0*/  IMAD.MOV R0, RZ, RZ, -R0 ;  /* 0x000000ffff007224 */ /* 0x000fe400078e0a00 */
[----:B------:R-:W-:Y:S02]  /*0900*/  IMAD.MOV.U32 R2, RZ, RZ, RZ ;  /* 0x000000ffff027224 */ /* 0x000fe400078e00ff */
[----:B------:R-:W-:Y:S02]  /*0910*/  IMAD R4, R25, R0, R8 ;  /* 0x0000000019047224 */ /* 0x000fe400078e0208 */
[----:B------:R-:W-:-:S03]  /*0920*/  IMAD.HI.U32 R2, R3, R7, R2 ;  /* 0x0000000703027227 */ /* 0x000fc600078e0002 */
[C---:B------:R-:W-:Y:S01]  /*0930*/  ISETP.GT.U32.AND P0, PT, R25.reuse, R4, PT ;  /* 0x000000041900720c */ /* 0x040fe20003f04070 */
[----:B------:R-:W-:Y:S02]  /*0940*/  IMAD R7, R25, R9, R10 ;  /* 0x0000000919077224 */ /* 0x000fe400078e020a */
[----:B------:R-:W-:-:S03]  /*0950*/  IMAD.HI.U32 R0, R5, R12, RZ ;  /* 0x0000000c05007227 */ /* 0x000fc600078e00ff */
[----:B------:R-:W-:Y:S01]  /*0960*/  ISETP.GT.U32.AND P1, PT, R25, R7, PT ;  /* 0x000000071900720c */ /* 0x000fe20003f24070 */
[----:B------:R-:W-:-:S04]  /*0970*/  IMAD.HI.U32 R10, R5, R20, RZ ;  /* 0x00000014050a7227 */ /* 0x000fc800078e00ff */
[----:B------:R-:W-:-:S04]  /*0980*/  IMAD.HI.U32 R8, R5, R16, RZ ;  /* 0x0000001005087227 */ /* 0x000fc800078e00ff */
[----:B------:R-:W-:Y:S02]  /*0990*/  IMAD.MOV R0, RZ, RZ, -R0 ;  /* 0x000000ffff007224 */ /* 0x000fe400078e0a00 */
[----:B------:R-:W-:Y:S02]  /*09a0*/  IMAD.MOV R15, RZ, RZ, -R10 ;  /* 0x000000ffff0f7224 */ /* 0x000fe400078e0a0a */
[----:B------:R-:W-:-:S04]  /*09b0*/  IMAD.HI.U32 R9, R5, R18, RZ ;  /* 0x0000001205097227 */ /* 0x000fc800078e00ff */
[----:B------:R-:W-:Y:S02]  /*09c0*/  IMAD.MOV R11, RZ, RZ, -R8 ;  /* 0x000000ffff0b7224 */ /* 0x000fe400078e0a08 */
[C---:B------:R-:W-:Y:S02]  /*09d0*/  IMAD R8, R25.reuse, R0, R12 ;  /* 0x0000000019087224 */ /* 0x040fe400078e020c */
[C---:B------:R-:W-:Y:S01]  /*09e0*/  IMAD R12, R25.reuse, R15, R20 ;  /* 0x0000000f190c7224 */ /* 0x040fe200078e0214 */
[----:B------:R-:W-:Y:S01]  /*09f0*/  IABS R20, R170 ;  /* 0x000000aa00147213 */ /* 0x000fe20000000000 */
[----:B------:R-:W-:Y:S01]  /*0a00*/  IMAD.MOV R13, RZ, RZ, -R9 ;  /* 0x000000ffff0d7224 */ /* 0x000fe200078e0a09 */
[C---:B------:R-:W-:Y:S01]  /*0a10*/  ISETP.GT.U32.AND P2, PT, R25.reuse, R8, PT ;  /* 0x000000081900720c */ /* 0x040fe20003f44070 */
[C---:B------:R-:W-:Y:S01]  /*0a20*/  IMAD R10, R25.reuse, R11, R16 ;  /* 0x0000000b190a7224 */ /* 0x040fe200078e0210 */
[----:B------:R-:W-:Y:S01]  /*0a30*/  IABS R16, R166 ;  /* 0x000000a600107213 */ /* 0x000fe20000000000 */
[----:B------:R-:W-:Y:S01]  /*0a40*/  IMAD R11, R25, R13, R18 ;  /* 0x0000000d190b7224 */ /* 0x000fe200078e0212 */
[----:B------:R-:W-:Y:S01]  /*0a50*/  IABS R18, R168 ;  /* 0x000000a800127213 */ /* 0x000fe20000000000 */
[----:B------:R-:W-:Y:S01]  /*0a60*/  IMAD.HI.U32 R13, R5, R20, RZ ;  /* 0x00000014050d7227 */ /* 0x000fe200078e00ff */
[----:B------:R-:W-:-:S02]  /*0a70*/  ISETP.GT.U32.AND P5, PT, R25, R10, PT ;  /* 0x0000000a1900720c */ /* 0x000fc40003fa4070 */
[----:B------:R-:W-:Y:S01]  /*0a80*/  ISETP.GT.U32.AND P6, PT, R25, R11, PT ;  /* 0x0000000b1900720c */ /* 0x000fe20003fc4070 */
[----:B------:R-:W-:-:S04]  /*0a90*/  IMAD.HI.U32 R15, R5, R24, RZ ;  /* 0x00000018050f7227 */ /* 0x000fc800078e00ff */
[----:B------:R-:W-:Y:S02]  /*0aa0*/  IMAD.MOV R17, RZ, RZ, -R13 ;  /* 0x000000ffff117224 */ /* 0x000fe400078e0a0d */
[----:B------:R-:W-:Y:S02]  /*0ab0*/  IMAD.MOV R21, RZ, RZ, -R15 ;  /* 0x000000ffff157224 */ /* 0x000fe400078e0a0f */
[C---:B------:R-:W-:Y:S02]  /*0ac0*/  IMAD R15, R25.reuse, R17, R20 ;  /* 0x00000011190f7224 */ /* 0x040fe400078e0214 */
[----:B------:R-:W-:Y:S01]  /*0ad0*/  IMAD R20, R25, R21, R24 ;  /* 0x0000001519147224 */ /* 0x000fe200078e0218 */
[----:B------:R-:W-:Y:S01]  /*0ae0*/  IABS R24, R178 ;  /* 0x000000b200187213 */ /* 0x000fe20000000000 */
[----:B------:R-:W-:Y:S01]  /*0af0*/  IMAD.HI.U32 R3, R5, R14, RZ ;  /* 0x0000000e05037227 */ /* 0x000fe200078e00ff */
[----:B------:R-:W-:Y:S02]  /*0b00*/  IABS R21, R150 ;  /* 0x0000009600157213 */ /* 0x000fe40000000000 */
[----:B------:R-:W-:Y:S01]  /*0b10*/  ISETP.GT.U32.AND P3, PT, R25, R20, PT ;  /* 0x000000141900720c */ /* 0x000fe20003f64070 */
[----:B------:R-:W-:-:S02]  /*0b20*/  IMAD.MOV R3, RZ, RZ, -R3 ;  /* 0x000000ffff037224 */ /* 0x000fc400078e0a03 */
[----:B------:R-:W-:Y:S02]  /*0b30*/  @!P0 IMAD.IADD R4, R4, 0x1, -R25 ;  /* 0x0000000104048824 */ /* 0x000fe400078e0a19 */
[----:B------:R-:W-:Y:S02]  /*0b40*/  IMAD R9, R25, R3, R14 ;  /* 0x0000000319097224 */ /* 0x000fe400078e020e */
[----:B------:R-:W-:-:S03]  /*0b50*/  IMAD.HI.U32 R3, R5, R18, RZ ;  /* 0x0000001205037227 */ /* 0x000fc600078e00ff */
[----:B------:R-:W-:Y:S01]  /*0b60*/  ISETP.GT.U32.AND P4, PT, R25, R9, PT ;  /* 0x000000091900720c */ /* 0x000fe20003f84070 */
[----:B------:R-:W-:-:S04]  /*0b70*/  IMAD.HI.U32 R14, R5, R22, RZ ;  /* 0x00000016050e7227 */ /* 0x000fc800078e00ff */
[----:B------:R-:W-:Y:S02]  /*0b80*/  @!P3 IMAD.IADD R20, R20, 0x1, -R25 ;  /* 0x000000011414b824 */ /* 0x000fe400078e0a19 */
[----:B------:R-:W-:Y:S02]  /*0b90*/  IMAD.MOV R3, RZ, RZ, -R3 ;  /* 0x000000ffff037224 */ /* 0x000fe400078e0a03 */
[----:B------:R-:W-:Y:S01]  /*0ba0*/  IMAD.HI.U32 R0, R5, R16, RZ ;  /* 0x0000001005007227 */ /* 0x000fe200078e00ff */
[----:B------:R-:W-:-:S03]  /*0bb0*/  ISETP.GT.U32.AND P0, PT, R25, R20, PT ;  /* 0x000000141900720c */ /* 0x000fc60003f04070 */
[----:B------:R-:W-:Y:S02]  /*0bc0*/  IMAD.MOV R19, RZ, RZ, -R14 ;  /* 0x000000ffff137224 */ /* 0x000fe400078e0a0e */
[----:B------:R-:W-:Y:S01]  /*0bd0*/  IMAD R14, R25, R3, R18 ;  /* 0x00000003190e7224 */ /* 0x000fe200078e0212 */
[----:B------:R-:W-:Y:S01]  /*0be0*/  IABS R18, R174 ;  /* 0x000000ae00127213 */ /* 0x000fe20000000000 */
[----:B------:R-:W-:Y:S02]  /*0bf0*/  IMAD.MOV R0, RZ, RZ, -R0 ;  /* 0x000000ffff007224 */ /* 0x000fe400078e0a00 */
[--C-:B------:R-:W-:Y:S01]  /*0c00*/  @!P1 IMAD.IADD R7, R7, 0x1, -R25.reuse ;  /* 0x0000000107079824 */ /* 0x100fe200078e0a19 */
[C---:B------:R-:W-:Y:S01]  /*0c10*/  ISETP.GT.U32.AND P1, PT, R25.reuse, R4, PT ;  /* 0x000000041900720c */ /* 0x040fe20003f24070 */
[C---:B------:R-:W-:Y:S02]  /*0c20*/  IMAD R13, R25.reuse, R0, R16 ;  /* 0x00000000190d7224 */ /* 0x040fe400078e0210 */
[----:B------:R-:W-:Y:S01]  /*0c30*/  @!P0 IMAD.IADD R20, R20, 0x1, -R25 ;  /* 0x0000000114148824 */ /* 0x000fe200078e0a19 */
[----:B------:R-:W-:Y:S01]  /*0c40*/  ISETP.GT.U32.AND P0, PT, R25, R12, PT ;  /* 0x0000000c1900720c */ /* 0x000fe20003f04070 */
[----:B------:R-:W-:-:S04]  /*0c50*/  IMAD.HI.U32 R0, R5, R18, RZ ;  /* 0x0000001205007227 */ /* 0x000fc800078e00ff */
[----:B------:R-:W-:-:S04]  /*0c60*/  IMAD.HI.U32 R17, R5, R24, RZ ;  /* 0x0000001805117227 */ /* 0x000fc800078e00ff */
[----:B------:R-:W-:Y:S01]  /*0c70*/  IMAD R16, R25, R19, R22 ;  /* 0x0000001319107224 */ /* 0x000fe200078e0216 */
[----:B------:R-:W-:Y:S01]  /*0c80*/  IABS R22, R176 ;  /* 0x000000b000167213 */ /* 0x000fe20000000000 */
[----:B------:R-:W-:-:S04]  /*0c90*/  IMAD.HI.U32 R2, R2, R21, RZ ;  /* 0x0000001502027227 */ /* 0x000fc800078e00ff */
[----:B------:R-:W-:Y:S02]  /*0ca0*/  IMAD.MOV R19, RZ, RZ, -R0 ;  /* 0x000000ffff137224 */ /* 0x000fe400078e0a00 */
[----:B------:R-:W-:Y:S02]  /*0cb0*/  IMAD.MOV R26, RZ, RZ, -R17 ;  /* 0x000000ffff1a7224 */ /* 0x000fe400078e0a11 */
[----:B------:R-:W-:Y:S02]  /*0cc0*/  IMAD.MOV R0, RZ, RZ, -R2 ;  /* 0x000000ffff007224 */ /* 0x000fe400078e0a02 */
[C---:B------:R-:W-:Y:S02]  /*0cd0*/  IMAD R2, R25.reuse, R19, R18 ;  /* 0x0000001319027224 */ /* 0x040fe400078e0212 */
[----:B------:R-:W-:Y:S01]  /*0ce0*/  @!P2 IMAD.IADD R8, R8, 0x1, -R25 ;  /* 0x000000010808a824 */ /* 0x000fe200078e0a19 */
[C---:B------:R-:W-:Y:S01]  /*0cf0*/  ISETP.GT.U32.AND P2, PT, R25.reuse, R7, PT ;  /* 0x000000071900720c */ /* 0x040fe20003f44070 */
[----:B------:R-:W-:-:S02]  /*0d00*/  IMAD R18, R25, R26, R24 ;  /* 0x0000001a19127224 */ /* 0x000fc400078e0218 */
[----:B------:R-:W-:Y:S01]  /*0d10*/  @!P1 IMAD.IADD R4, R4, 0x1, -R25 ;  /* 0x0000000104049824 */ /* 0x000fe200078e0a19 */
[----:B------:R-:W-:Y:S01]  /*0d20*/  ISETP.GT.U32.AND P1, PT, R25, R13, PT ;  /* 0x0000000d1900720c */ /* 0x000fe20003f24070 */
[----:B------:R-:W-:Y:S01]  /*0d30*/  IMAD.HI.U32 R3, R5, R22, RZ ;  /* 0x0000001605037227 */ /* 0x000fe200078e00ff */
[----:B------:R-:W-:-:S03]  /*0d40*/  ISETP.GT.U32.AND P3, PT, R25, R8, PT ;  /* 0x000000081900720c */ /* 0x000fc60003f64070 */
[----:B------:R-:W-:Y:S01]  /*0d50*/  @!P0 IMAD.IADD R12, R12, 0x1, -R25 ;  /* 0x000000010c0c8824 */ /* 0x000fe200078e0a19 */
[----:B------:R-:W-:Y:S01]  /*0d60*/  ISETP.GT.U32.AND P0, PT, R25, R18, PT ;  /* 0x000000121900720c */ /* 0x000fe20003f04070 */
[----:B------:R-:W-:-:S04]  /*0d70*/  IMAD.HI.U32 R5, R5, R28, RZ ;  /* 0x0000001c05057227 */ /* 0x000fc800078e00ff */
[----:B------:R-:W-:Y:S02]  /*0d80*/  IMAD.MOV R5, RZ, RZ, -R5 ;  /* 0x000000ffff057224 */ /* 0x000fe400078e0a05 */
[--C-:B------:R-:W-:Y:S01]  /*0d90*/  @!P2 IMAD.IADD R7, R7, 0x1, -R25.reuse ;  /* 0x000000010707a824 */ /* 0x100fe200078e0a19 */
[C---:B------:R-:W-:Y:S01]  /*0da0*/  ISETP.GT.U32.AND P2, PT, R25.reuse, R14, PT ;  /* 0x0000000e1900720c */ /* 0x040fe20003f44070 */
[----:B------:R-:W-:Y:S01]  /*0db0*/  IMAD R19, R25, R5, R28 ;  /* 0x0000000519137224 */ /* 0x000fe200078e021c */
[----:B------:R-:W-:Y:S01]  /*0dc0*/  LOP3.LUT R5, R184, 0x7, RZ, 0xc0, !PT ;  /* 0x00000007b8057812 */ /* 0x000fe200078ec0ff */
[--C-:B------:R-:W-:Y:S02]  /*0dd0*/  @!P1 IMAD.IADD R13, R13, 0x1, -R25.reuse ;  /* 0x000000010d0d9824 */ /* 0x100fe400078e0a19 */
[--C-:B------:R-:W-:Y:S01]  /*0de0*/  @!P0 IMAD.IADD R18, R18, 0x1, -R25.reuse ;  /* 0x0000000112128824 */ /* 0x100fe200078e0a19 */
[C---:B------:R-:W-:Y:S01]  /*0df0*/  ISETP.GT.U32.AND P1, PT, R25.reuse, R19, PT ;  /* 0x000000131900720c */ /* 0x040fe20003f24070 */
[--C-:B------:R-:W-:Y:S01]  /*0e00*/  @!P3 IMAD.IADD R8, R8, 0x1, -R25.reuse ;  /* 0x000000010808b824 */ /* 0x100fe200078e0a19 */
[C---:B------:R-:W-:Y:S01]  /*0e10*/  ISETP.GT.U32.AND P0, PT, R25.reuse, R13, PT ;  /* 0x0000000d1900720c */ /* 0x040fe20003f04070 */
[----:B------:R-:W-:Y:S01]  /*0e20*/  @!P5 IMAD.IADD R10, R10, 0x1, -R25 ;  /* 0x000000010a0ad824 */ /* 0x000fe200078e0a19 */
[----:B------:R-:W-:Y:S01]  /*0e30*/  ISETP.GT.U32.AND P3, PT, R25, R15, PT ;  /* 0x0000000f1900720c */ /* 0x000fe20003f64070 */
[----:B------:R-:W-:Y:S01]  /*0e40*/  IMAD R0, R23, R0, R21 ;  /* 0x0000000017007224 */ /* 0x000fe200078e0215 */
[----:B------:R-:W-:Y:S01]  /*0e50*/  ISETP.GT.U32.AND P5, PT, R25, R2, PT ;  /* 0x000000021900720c */ /* 0x000fe20003fa4070 */
[----:B------:R-:W-:-:S02]  /*0e60*/  IMAD.MOV R3, RZ, RZ, -R3 ;  /* 0x000000ffff037224 */ /* 0x000fc400078e0a03 */
[--C-:B------:R-:W-:Y:S01]  /*0e70*/  @!P4 IMAD.IADD R9, R9, 0x1, -R25.reuse ;  /* 0x000000010909c824 */ /* 0x100fe200078e0a19 */
[----:B------:R-:W-:Y:S01]  /*0e80*/  ISETP.GT.U32.AND P4, PT, R25, R16, PT ;  /* 0x000000101900720c */ /* 0x000fe20003f84070 */
[--C-:B------:R-:W-:Y:S01]  /*0e90*/  @!P2 IMAD.IADD R14, R14, 0x1, -R25.reuse ;  /* 0x000000010e0ea824 */ /* 0x100fe200078e0a19 */
[----:B------:R-:W-:Y:S01]  /*0ea0*/  ISETP.GT.U32.AND P2, PT, R23, R0, PT ;  /* 0x000000001700720c */ /* 0x000fe20003f44070 */
[----:B------:R-:W-:Y:S01]  /*0eb0*/  IMAD R17, R25, R3, R22 ;  /* 0x0000000319117224 */ /* 0x000fe200078e0216 */
[----:B------:R-:W-:Y:S01]  /*0ec0*/  SHF.R.S32.HI R3, RZ, 0x1f, R6 ;  /* 0x0000001fff037819 */ /* 0x000fe20000011406 */
[--C-:B------:R-:W-:Y:S01]  /*0ed0*/  @!P1 IMAD.IADD R19, R19, 0x1, -R25.reuse ;  /* 0x0000000113139824 */ /* 0x100fe200078e0a19 */
[----:B------:R-:W-:Y:S01]  /*0ee0*/  ISETP.GT.U32.AND P1, PT, R25, R14, PT ;  /* 0x0000000e1900720c */ /* 0x000fe20003f24070 */
[--C-:B------:R-:W-:Y:S01]  /*0ef0*/  @!P6 IMAD.IADD R11, R11, 0x1, -R25.reuse ;  /* 0x000000010b0be824 */ /* 0x100fe200078e0a19 */
[----:B------:R-:W-:Y:S01]  /*0f00*/  ISETP.GT.U32.AND P6, PT, R25, R17, PT ;  /* 0x000000111900720c */ /* 0x000fe20003fc4070 */
[--C-:B------:R-:W-:Y:S01]  /*0f10*/  @!P0 IMAD.IADD R13, R13, 0x1, -R25.reuse ;  /* 0x000000010d0d8824 */ /* 0x100fe200078e0a19 */
[----:B------:R-:W-:Y:S01]  /*0f20*/  ISETP.GT.U32.AND P0, PT, R25, R18, PT ;  /* 0x000000121900720c */ /* 0x000fe20003f04070 */
[--C-:B------:R-:W-:Y:S01]  /*0f30*/  @!P3 IMAD.IADD R15, R15, 0x1, -R25.reuse ;  /* 0x000000010f0fb824 */ /* 0x100fe200078e0a19 */
[C---:B------:R-:W-:Y:S01]  /*0f40*/  ISETP.GT.U32.AND P3, PT, R25.reuse, R9, PT ;  /* 0x000000091900720c */ /* 0x040fe20003f64070 */
[--C-:B------:R-:W-:Y:S01]  /*0f50*/  @!P5 IMAD.IADD R2, R2, 0x1, -R25.reuse ;  /* 0x000000010202d824 */ /* 0x100fe200078e0a19 */
[C---:B------:R-:W-:Y:S01]  /*0f60*/  ISETP.GT.U32.AND P5, PT, R25.reuse, R11, PT ;  /* 0x0000000b1900720c */ /* 0x040fe20003fa4070 */
[----:B------:R-:W-:Y:S01]  /*0f70*/  @!P4 IMAD.IADD R16, R16, 0x1, -R25 ;  /* 0x000000011010c824 */ /* 0x000fe200078e0a19 */
[C---:B------:R-:W-:Y:S01]  /*0f80*/  ISETP.GT.U32.AND P4, PT, R25.reuse, R10, PT ;  /* 0x0000000a1900720c */ /* 0x040fe20003f84070 */
[----:B------:R-:W-:Y:S01]  /*0f90*/  @!P2 IMAD.IADD R0, R0, 0x1, -R23 ;  /* 0x000000010000a824 */ /* 0x000fe200078e0a17 */
[----:B------:R-:W-:Y:S01]  /*0fa0*/  ISETP.GT.U32.AND P2, PT, R25, R15, PT ;  /* 0x0000000f1900720c */ /* 0x000fe20003f44070 */
[--C-:B------:R-:W-:Y:S01]  /*0fb0*/  @!P1 IMAD.IADD R14, R14, 0x1, -R25.reuse ;  /* 0x000000010e0e9824 */ /* 0x100fe200078e0a19 */
[----:B------:R-:W-:Y:S01]  /*0fc0*/  LEA.HI R3, R3, R6, RZ, 0x6 ;  /* 0x0000000603037211 */ /* 0x000fe200078f30ff */
[--C-:B------:R-:W-:Y:S01]  /*0fd0*/  @!P6 IMAD.IADD R17, R17, 0x1, -R25.reuse ;  /* 0x000000011111e824 */ /* 0x100fe200078e0a19 */
[----:B------:R-:W-:Y:S01]  /*0fe0*/  ISETP.GT.U32.AND P1, PT, R23, R0, PT ;  /* 0x000000001700720c */ /* 0x000fe20003f24070 */
[--C-:B------:R-:W-:Y:S01]  /*0ff0*/  @!P0 IMAD.IADD R18, R18, 0x1, -R25.reuse ;  /* 0x0000000112128824 */ /* 0x100fe200078e0a19 */
[----:B------:R-:W-:Y:S01]  /*1000*/  ISETP.GE.AND P0, PT, R156, RZ, PT ;  /* 0x000000ff9c00720c */ /* 0x000fe20003f06270 */
[--C-:B------:R-:W-:Y:S01]  /*1010*/  @!P3 IMAD.IADD R9, R9, 0x1, -R25.reuse ;  /* 0x000000010909b824 */ /* 0x100fe200078e0a19 */
[----:B------:R-:W-:Y:S01]  /*1020*/  ISETP.GT.U32.AND P3, PT, R25, R16, PT ;  /* 0x000000101900720c */ /* 0x000fe20003f64070 */
[--C-:B------:R-:W-:Y:S01]  /*1030*/  @!P5 IMAD.IADD R11, R11, 0x1, -R25.reuse ;  /* 0x000000010b0bd824 */ /* 0x100fe200078e0a19 */
[C---:B------:R-:W-:Y:S01]  /*1040*/  ISETP.GT.U32.AND P5, PT, R25.reuse, R17, PT ;  /* 0x000000111900720c */ /* 0x040fe20003fa4070 */
[--C-:B------:R-:W-:Y:S01]  /*1050*/  @!P4 IMAD.IADD R10, R10, 0x1, -R25.reuse ;  /* 0x000000010a0ac824 */ /* 0x100fe200078e0a19 */
[----:B------:R-:W-:Y:S01]  /*1060*/  ISETP.GT.U32.AND P4, PT, R25, R2, PT ;  /* 0x000000021900720c */ /* 0x000fe20003f84070 */
[----:B------:R-:W-:Y:S01]  /*1070*/  @!P2 IMAD.IADD R15, R15, 0x1, -R25 ;  /* 0x000000010f0fa824 */ /* 0x000fe200078e0a19 */
[----:B------:R-:W-:Y:S01]  /*1080*/  ISETP.GT.U32.AND P6, PT, R25, R12, PT ;  /* 0x0000000c1900720c */ /* 0x000fe20003fc4070 */
[----:B------:R-:W-:Y:S01]  /*1090*/  IMAD R21, R5, 0x90, RZ ;  /* 0x0000009005157824 */ /* 0x000fe200078e02ff */
[----:B------:R-:W-:Y:S01]  /*10a0*/  ISETP.GE.AND P2, PT, R152, RZ, PT ;  /* 0x000000ff9800720c */ /* 0x000fe20003f46270 */
[----:B------:R-:W-:Y:S01]  /*10b0*/  @!P1 IMAD.IADD R0, R0, 0x1, -R23 ;  /* 0x0000000100009824 */ /* 0x000fe200078e0a17 */
[----:B------:R-:W-:Y:S01]  /*10c0*/  ISETP.GE.AND P1, PT, R162, RZ, PT ;  /* 0x000000ffa200720c */ /* 0x000fe20003f26270 */
[----:B------:R-:W-:Y:S01]  /*10d0*/  @!P0 IMAD.MOV R8, RZ, RZ, -R8 ;  /* 0x000000ffff088224 */ /* 0x000fe200078e0a08 */
[----:B------:R-:W-:Y:S01]  /*10e0*/  ISETP.GE.AND P0, PT, R168, RZ, PT ;  /* 0x000000ffa800720c */ /* 0x000fe20003f06270 */
[--C-:B------:R-:W-:Y:S01]  /*10f0*/  @!P3 IMAD.IADD R16, R16, 0x1, -R25.reuse ;  /* 0x000000011010b824 */ /* 0x100fe200078e0a19 */
[----:B------:R-:W-:Y:S01]  /*1100*/  ISETP.GE.AND P3, PT, R154, RZ, PT ;  /* 0x000000ff9a00720c */ /* 0x000fe20003f66270 */
[--C-:B------:R-:W-:Y:S01]  /*1110*/  @!P5 IMAD.IADD R17, R17, 0x1, -R25.reuse ;  /* 0x000000011111d824 */ /* 0x100fe200078e0a19 */
[----:B------:R-:W-:Y:S01]  /*1120*/  ISETP.GE.AND P5, PT, R158, RZ, PT ;  /* 0x000000ff9e00720c */ /* 0x000fe20003fa6270 */
[--C-:B------:R-:W-:Y:S01]  /*1130*/  @!P4 IMAD.IADD R2, R2, 0x1, -R25.reuse ;  /* 0x000000010202c824 */ /* 0x100fe200078e0a19 */
[----:B------:R-:W-:Y:S01]  /*1140*/  ISETP.GE.AND P4, PT, R160, RZ, PT ;  /* 0x000000ffa000720c */ /* 0x000fe20003f86270 */
[----:B------:R-:W-:Y:S01]  /*1150*/  @!P6 IMAD.IADD R12, R12, 0x1, -R25 ;  /* 0x000000010c0ce824 */ /* 0x000fe200078e0a19 */
[----:B------:R-:W-:Y:S01]  /*1160*/  ISETP.GT.U32.AND P6, PT, R25, R19, PT ;  /* 0x000000131900720c */ /* 0x000fe20003fc4070 */
[----:B------:R-:W-:Y:S01]  /*1170*/  @!P2 IMAD.MOV R4, RZ, RZ, -R4 ;  /* 0x000000ffff04a224 */ /* 0x000fe200078e0a04 */
[----:B------:R-:W-:Y:S01]  /*1180*/  ISETP.GE.AND P2, PT, R164, RZ, PT ;  /* 0x000000ffa400720c */ /* 0x000fe20003f46270 */
        /* <DEDUP_REMOVED lines=10> */
[----:B------:R-:W-:Y:S01]  /*1230*/  @!P6 IMAD.IADD R19, R19, 0x1, -R25 ;  /* 0x000000011313e824 */ /* 0x000fe200078e0a19 */
[----:B------:R-:W-:Y:S01]  /*1240*/  LOP3.LUT R5, R148, 0x10, RZ, 0xc0, !PT ;  /* 0x0000001094057812 */ /* 0x000fe200078ec0ff */
[----:B------:R-:W-:Y:S01]  /*1250*/  @!P2 IMAD.MOV R12, RZ, RZ, -R12 ;  /* 0x000000ffff0ca224 */ /* 0x000fe200078e0a0c */
[----:B------:R-:W-:Y:S01]  /*1260*/  ISETP.GE.AND P2, PT, R176, RZ, PT ;  /* 0x000000ffb000720c */ /* 0x000fe20003f46270 */
[----:B------:R-:W-:Y:S01]  /*1270*/  @!P1 IMAD.MOV R2, RZ, RZ, -R2 ;  /* 0x000000ffff029224 */ /* 0x000fe200078e0a02 */
[----:B------:R-:W-:Y:S01]  /*1280*/  ISETP.GE.AND P1, PT, R150, RZ, PT ;  /* 0x000000ff9600720c */ /* 0x000fe20003f26270 */
[----:B------:R-:W-:Y:S01]  /*1290*/  @!P0 IMAD.MOV R19, RZ, RZ, -R19 ;  /* 0x000000ffff138224 */ /* 0x000fe200078e0a13 */
[----:B------:R-:W-:Y:S01]  /*12a0*/  LOP3.LUT R22, R5, 0x20, R184, 0xf8, !PT ;  /* 0x0000002005167812 */ /* 0x000fe200078ef8b8 */
[----:B------:R-:W-:Y:S01]  /*12b0*/  @!P3 IMAD.MOV R13, RZ, RZ, -R13 ;  /* 0x000000ffff0db224 */ /* 0x000fe200078e0a0d */
[----:B------:R-:W-:Y:S01]  /*12c0*/  ISETP.NE.AND P0, PT, RZ, c[0x0][0x178], PT ;  /* 0x00005e00ff007a0c */ /* 0x000fe20003f05270 */
[----:B------:R-:W-:Y:S01]  /*12d0*/  @!P5 IMAD.MOV R15, RZ, RZ, -R15 ;  /* 0x000000ffff0fd224 */ /* 0x000fe200078e0a0f */
[----:B------:R-:W-:Y:S01]  /*12e0*/  LOP3.LUT R5, R21, R22, RZ, 0x3c, !PT ;  /* 0x0000001615057212 */ /* 0x000fe200078e3cff */
[----:B------:R-:W-:Y:S01]  /*12f0*/  @!P4 IMAD.MOV R16, RZ, RZ, -R16 ;  /* 0x000000ffff10c224 */ /* 0x000fe200078e0a10 */
[----:B------:R-:W-:Y:S01]  /*1300*/  ISETP.GE.AND P3, PT, R178, RZ, PT ;  /* 0x000000ffb200720c */ /* 0x000fe20003f66270 */
[----:B------:R-:W-:Y:S01]  /*1310*/  IMAD.MOV.U32 R56, RZ, RZ, R0 ;  /* 0x000000ffff387224 */ /* 0x000fe200078e0000 */
[----:B------:R-:W-:Y:S01]  /*1320*/  ISETP.GE.AND P5, PT, R182, RZ, PT ;  /* 0x000000ffb600720c */ /* 0x000fe20003fa6270 */
[----:B------:R-:W-:Y:S01]  /*1330*/  @!P2 IMAD.MOV R17, RZ, RZ, -R17 ;  /* 0x000000ffff11a224 */ /* 0x000fe200078e0a11 */
[----:B------:R-:W-:Y:S01]  /*1340*/  LOP3.LUT R146, R5, 0x400, R146, 0xf8, !PT ;  /* 0x0000040005927812 */ /* 0x000fe200078ef892 */
[----:B------:R-:W-:Y:S01]  /*1350*/  @!P1 IMAD.MOV R56, RZ, RZ, -R56 ;  /* 0x000000ffff389224 */ /* 0x000fe200078e0a38 */
[----:B------:R-:W-:-:S02]  /*1360*/  ISETP.NE.AND P4, PT, RZ, c[0x0][0x17c], PT ;  /* 0x00005f00ff007a0c */ /* 0x000fc40003f85270 */
[----:B------:R-:W-:Y:S02]  /*1370*/  LOP3.LUT R5, RZ, c[0x0][0x17c], RZ, 0x33, !PT ;  /* 0x00005f00ff057a12 */ /* 0x000fe400078e33ff */
[----:B------:R-:W-:Y:S02]  /*1380*/  @!P0 LOP3.LUT R56, RZ, c[0x0][0x178], RZ, 0x33, !PT ;  /* 0x00005e00ff388a12 */ /* 0x000fe400078e33ff */
[C---:B------:R-:W-:Y:S01]  /*1390*/  SEL R57, R5.reuse, R4, !P4 ;  /* 0x0000000405397207 */ /* 0x040fe20006000000 */
[----:B------:R-:W-:Y:S01]  /*13a0*/  @!P3 IMAD.MOV R18, RZ, RZ, -R18 ;  /* 0x000000ffff12b224 */ /* 0x000fe200078e0a12 */
[C---:B------:R-:W-:Y:S01]  /*13b0*/  SEL R58, R5.reuse, R7, !P4 ;  /* 0x00000007053a7207 */ /* 0x040fe20006000000 */
[----:B------:R-:W-:Y:S01]  /*13c0*/  @!P5 IMAD.MOV R20, RZ, RZ, -R20 ;  /* 0x000000ffff14d224 */ /* 0x000fe200078e0a14 */
[----:B------:R-:W-:Y:S01]  /*13d0*/  SEL R59, R5, R8, !P4 ;  /* 0x00000008053b7207 */ /* 0x000fe20006000000 */
[----:B------:R-:W-:Y:S01]  /*13e0*/  IMAD R57, R57, c[0x0][0x190], RZ ;  /* 0x0000640039397a24 */ /* 0x000fe200078e02ff */
[C---:B------:R-:W-:Y:S01]  /*13f0*/  SEL R60, R5.reuse, R9, !P4 ;  /* 0x00000009053c7207 */ /* 0x040fe20006000000 */
[----:B------:R-:W-:Y:S01]  /*1400*/  IMAD R58, R58, c[0x0][0x190], RZ ;  /* 0x000064003a3a7a24 */ /* 0x000fe200078e02ff */
[C---:B------:R-:W-:Y:S01]  /*1410*/  SEL R61, R5.reuse, R10, !P4 ;  /* 0x0000000a053d7207 */ /* 0x040fe20006000000 */
[----:B------:R-:W-:Y:S01]  /*1420*/  IMAD R56, R56, c[0x0][0x184], RZ ;  /* 0x0000610038387a24 */ /* 0x000fe200078e02ff */
[----:B------:R-:W-:Y:S01]  /*1430*/  SEL R62, R5, R11, !P4 ;  /* 0x0000000b053e7207 */ /* 0x000fe20006000000 */
        /* <DEDUP_REMOVED lines=21> */
[----:B------:R-:W-:Y:S01]  /*1590*/  LEA R120, P2, R56, c[0x0][0x160], 0x1 ;  /* 0x0000580038787a11 */ /* 0x000fe200078408ff */
[----:B------:R-:W-:Y:S01]  /*15a0*/  IMAD R70, R70, c[0x0][0x190], RZ ;  /* 0x0000640046467a24 */ /* 0x000fe200078e02ff */
[----:B------:R-:W-:Y:S01]  /*15b0*/  LEA R138, P3, R57, c[0x0][0x168], 0x1 ;  /* 0x00005a00398a7a11 */ /* 0x000fe200078608ff */
[----:B------:R-:W-:Y:S01]  /*15c0*/  IMAD R71, R71, c[0x0][0x190], RZ ;  /* 0x0000640047477a24 */ /* 0x000fe200078e02ff */
[----:B------:R-:W-:Y:S01]  /*15d0*/  LEA R140, P4, R58, c[0x0][0x168], 0x1 ;  /* 0x00005a003a8c7a11 */ /* 0x000fe200078808ff */
[----:B------:R-:W-:Y:S01]  /*15e0*/  IMAD R72, R72, c[0x0][0x190], RZ ;  /* 0x0000640048487a24 */ /* 0x000fe200078e02ff */
[----:B------:R-:W-:Y:S01]  /*15f0*/  LEA.HI.X.SX32 R121, R56, c[0x0][0x164], 0x1, P2 ;  /* 0x0000590038797a11 */ /* 0x000fe200010f0eff */
[----:B------:R-:W-:Y:S01]  /*1600*/  IMAD.MOV.U32 R11, RZ, RZ, c[0x0][0x188] ;  /* 0x00006200ff0b7624 */ /* 0x000fe200078e00ff */
[----:B------:R-:W-:-:S02]  /*1610*/  LEA.HI.X.SX32 R139, R57, c[0x0][0x16c], 0x1, P3 ;  /* 0x00005b00398b7a11 */ /* 0x000fc400018f0eff */
[----:B------:R-:W-:Y:S01]  /*1620*/  LEA.HI.X.SX32 R141, R58, c[0x0][0x16c], 0x1, P4 ;  /* 0x00005b003a8d7a11 */ /* 0x000fe200020f0eff */
[----:B------:R-:W-:Y:S01]  /*1630*/  IMAD.SHL.U32 R177, R11, 0x40, RZ ;  /* 0x000000400bb17824 */ /* 0x000fe200078e00ff */
[----:B------:R-:W-:Y:S01]  /*1640*/  LEA R136, P5, R59, c[0x0][0x168], 0x1 ;  /* 0x00005a003b887a11 */ /* 0x000fe200078a08ff */
[C---:B------:R-:W-:Y:S01]  /*1650*/  IMAD R175, R11.reuse, 0x3f, RZ ;  /* 0x0000003f0baf7824 */ /* 0x040fe200078e02ff */
[----:B------:R-:W-:Y:S01]  /*1660*/  LEA R130, P6, R60, c[0x0][0x168], 0x1 ;  /* 0x00005a003c827a11 */ /* 0x000fe200078c08ff */
[----:B------:R-:W-:Y:S01]  /*1670*/  IMAD R173, R11, 0x3e, RZ ;  /* 0x0000003e0bad7824 */ /* 0x000fe200078e02ff */
        /* <DEDUP_REMOVED lines=9> */
[----:B------:R-:W-:Y:S01]  /*1710*/  IMAD R163, R11, 0x39, RZ ;  /* 0x000000390ba37824 */ /* 0x000fe200078e02ff */
[----:B------:R-:W-:Y:S01]  /*1720*/  LEA.HI.X.SX32 R137, R59, c[0x0][0x16c], 0x1, P5 ;  /* 0x00005b003b897a11 */ /* 0x000fe200028f0eff */
[C---:B------:R-:W-:Y:S01]  /*1730*/  IMAD R161, R11.reuse, 0x38, RZ ;  /* 0x000000380ba17824 */ /* 0x040fe200078e02ff */
[----:B------:R-:W-:Y:S01]  /*1740*/  LEA.HI.X.SX32 R131, R60, c[0x0][0x16c], 0x1, P6 ;  /* 0x00005b003c837a11 */ /* 0x000fe200030f0eff */
        /* <DEDUP_REMOVED lines=10> */
[----:B------:R-:W-:Y:S01]  /*17f0*/  IMAD R149, R11, 0x32, RZ ;  /* 0x000000320b957824 */ /* 0x000fe200078e02ff */
[----:B------:R-:W-:Y:S01]  /*1800*/  LOP3.LUT R148, R21, 0x30, R148, 0x78, !PT ;  /* 0x0000003015947812 */ /* 0x000fe200078e7894 */
        /* <DEDUP_REMOVED lines=14> */
[C---:B------:R-:W-:Y:S01]  /*18f0*/  IMAD R51, R11.reuse, 0x2a, RZ ;  /* 0x0000002a0b337824 */ /* 0x040fe200078e02ff */
[C---:B------:R-:W-:Y:S01]  /*1900*/  LOP3.LUT R10, R142.reuse, 0x10, RZ, 0x3c, !PT ;  /* 0x000000108e0a7812 */ /* 0x040fe200078e3cff */
        /* <DEDUP_REMOVED lines=11> */
[----:B------:R-:W-:Y:S01]  /*19c0*/  LOP3.LUT R4, R142, 0x70, RZ, 0x3c, !PT ;  /* 0x000000708e047812 */ /* 0x000fe200078e3cff */
[C---:B------:R-:W-:Y:S01]  /*19d0*/  IMAD R44, R11.reuse, 0x23, RZ ;  /* 0x000000230b2c7824 */ /* 0x040fe200078e02ff */
[----:B------:R-:W-:Y:S01]  /*19e0*/  SHF.R.S32.HI R3, RZ, 0x6, R3 ;  /* 0x00000006ff037819 */ /* 0x000fe20000011403 */
[C---:B------:R-:W-:Y:S01]  /*19f0*/  IMAD R43, R11.reuse, 0x22, RZ ;  /* 0x000000220b2b7824 */ /* 0x040fe200078e02ff */
[----:B------:R-:W-:Y:S01]  /*1a00*/  LOP3.LUT R2, R148, 0x40, RZ, 0x3c, !PT ;  /* 0x0000004094027812 */ /* 0x000fe200078e3cff */
[C---:B------:R-:W-:Y:S01]  /*1a10*/  IMAD R42, R11.reuse, 0x21, RZ ;  /* 0x000000210b2a7824 */ /* 0x040fe200078e02ff */
[----:B------:R-:W-:Y:S01]  /*1a20*/  LOP3.LUT R0, R146, 0x40, RZ, 0x3c, !PT ;  /* 0x0000004092007812 */ /* 0x000fe200078e3cff */
[C---:B------:R-:W-:Y:S01]  /*1a30*/  IMAD.SHL.U32 R41, R11.reuse, 0x20, RZ ;  /* 0x000000200b297824 */ /* 0x040fe200078e00ff */
        /* <DEDUP_REMOVED lines=13> */
[----:B------:R-:W-:-:S02]  /*1b10*/  IMAD R34, R11, 0x19, RZ ;  /* 0x000000190b227824 */ /* 0x000fc400078e02ff */
[C---:B------:R-:W-:Y:S02]  /*1b20*/  IMAD R33, R11.reuse, 0x18, RZ ;  /* 0x000000180b217824 */ /* 0x040fe400078e02ff */
[C---:B------:R-:W-:Y:S02]  /*1b30*/  IMAD R32, R11.reuse, 0x17, RZ ;  /* 0x000000170b207824 */ /* 0x040fe400078e02ff */
[C---:B------:R-:W-:Y:S02]  /*1b40*/  IMAD R31, R11.reuse, 0x16, RZ ;  /* 0x000000160b1f7824 */ /* 0x040fe400078e02ff */
[C---:B------:R-:W-:Y:S02]  /*1b50*/  IMAD R30, R11.reuse, 0x15, RZ ;  /* 0x000000150b1e7824 */ /* 0x040fe400078e02ff */
[C---:B------:R-:W-:Y:S02]  /*1b60*/  IMAD R29, R11.reuse, 0x14, RZ ;  /* 0x000000140b1d7824 */ /* 0x040fe400078e02ff */
[----:B------:R-:W-:-:S02]  /*1b70*/  IMAD R28, R11, 0x13, RZ ;  /* 0x000000130b1c7824 */ /* 0x000fc400078e02ff */
[C---:B------:R-:W-:Y:S02]  /*1b80*/  IMAD R27, R11.reuse, 0x12, RZ ;  /* 0x000000120b1b7824 */ /* 0x040fe400078e02ff */
[C---:B------:R-:W-:Y:S02]  /*1b90*/  IMAD R26, R11.reuse, 0x11, RZ ;  /* 0x000000110b1a7824 */ /* 0x040fe400078e02ff */
[C---:B------:R-:W-:Y:S02]  /*1ba0*/  IMAD.SHL.U32 R25, R11.reuse, 0x10, RZ ;  /* 0x000000100b197824 */ /* 0x040fe400078e00ff */
[C---:B------:R-:W-:Y:S02]  /*1bb0*/  IMAD R24, R11.reuse, 0xf, RZ ;  /* 0x0000000f0b187824 */ /* 0x040fe400078e02ff */
[C---:B------:R-:W-:Y:S02]  /*1bc0*/  IMAD R23, R11.reuse, 0xe, RZ ;  /* 0x0000000e0b177824 */ /* 0x040fe400078e02ff */
[----:B------:R-:W-:-:S02]  /*1bd0*/  IMAD R22, R11, 0xd, RZ ;  /* 0x0000000d0b167824 */ /* 0x000fc400078e02ff */
[C---:B------:R-:W-:Y:S02]  /*1be0*/  IMAD R21, R11.reuse, 0xc, RZ ;  /* 0x0000000c0b157824 */ /* 0x040fe400078e02ff */
[C---:B------:R-:W-:Y:S02]  /*1bf0*/  IMAD R20, R11.reuse, 0xb, RZ ;  /* 0x0000000b0b147824 */ /* 0x040fe400078e02ff */
[C---:B------:R-:W-:Y:S02]  /*1c00*/  IMAD R19, R11.reuse, 0xa, RZ ;  /* 0x0000000a0b137824 */ /* 0x040fe400078e02ff */
[C---:B------:R-:W-:Y:S02]  /*1c10*/  IMAD R18, R11.reuse, 0x9, RZ ;  /* 0x000000090b127824 */ /* 0x040fe400078e02ff */
[C---:B------:R-:W-:Y:S02]  /*1c20*/  IMAD.SHL.U32 R17, R11.reuse, 0x8, RZ ;  /* 0x000000080b117824 */ /* 0x040fe400078e00ff */
[----:B------:R-:W-:-:S02]  /*1c30*/  IMAD R16, R11, 0x7, RZ ;  /* 0x000000070b107824 */ /* 0x000fc400078e02ff */
[C---:B------:R-:W-:Y:S02]  /*1c40*/  IMAD R15, R11.reuse, 0x6, RZ ;  /* 0x000000060b0f7824 */ /* 0x040fe400078e02ff */
[C---:B------:R-:W-:Y:S02]  /*1c50*/  IMAD R14, R11.reuse, 0x5, RZ ;  /* 0x000000050b0e7824 */ /* 0x040fe400078e02ff */
[C---:B------:R-:W-:Y:S02]  /*1c60*/  IMAD.SHL.U32 R13, R11.reuse, 0x4, RZ ;  /* 0x000000040b0d7824 */ /* 0x040fe400078e00ff */
[C---:B------:R-:W-:Y:S02]  /*1c70*/  IMAD R12, R11.reuse, 0x3, RZ ;  /* 0x000000030b0c7824 */ /* 0x040fe400078e02ff */
[----:B------:R-:W-:Y:S02]  /*1c80*/  IMAD.SHL.U32 R11, R11, 0x2, RZ ;  /* 0x000000020b0b7824 */ /* 0x000fe400078e00ff */
.L_x_2:
[----:B------:R-:W-:Y:S01]  /*1c90*/  ISETP.GT.AND P2, PT, R144, 0x3, PT ;  /* 0x000000039000780c */ /* 0x000fe20003f44270 */
[----:B------:R-:W-:Y:S01]  /*1ca0*/  IMAD.WIDE R60, R12, 0x2, R120 ;  /* 0x000000020c3c7825 */ /* 0x000fe200078e0278 */
[----:B------:R-:W-:-:S02]  /*1cb0*/  PRMT R225, RZ, 0x7610, R225 ;  /* 0x00007610ffe17816 */ /* 0x000fc400000000e1 */
[C---:B------:R-:W-:Y:S01]  /*1cc0*/  ISETP.GT.AND P0, PT, R144.reuse, 0x1, PT ;  /* 0x000000019000780c */ /* 0x040fe20003f04270 */
[----:B------:R-:W-:Y:S01]  /*1cd0*/  IMAD.MOV.U32 R57, RZ, RZ, c[0x0][0x188] ;  /* 0x00006200ff397624 */ /* 0x000fe200078e00ff */
[C---:B------:R-:W-:Y:S01]  /*1ce0*/  ISETP.GT.AND P1, PT, R144.reuse, 0x2, PT ;  /* 0x000000029000780c */ /* 0x040fe20003f24270 */
[----:B------:R-:W-:Y:S01]  /*1cf0*/  IMAD.WIDE R58, R11, 0x2, R120 ;  /* 0x000000020b3a7825 */ /* 0x000fe200078e0278 */
[C---:B------:R-:W-:Y:S02]  /*1d00*/  ISETP.GT.AND P3, PT, R144.reuse, 0x4, PT ;  /* 0x000000049000780c */ /* 0x040fe40003f64270 */
[----:B------:R-:W-:Y:S01]  /*1d10*/  PRMT R241, RZ, 0x7610, R241 ;  /* 0x00007610fff17816 */ /* 0x000fe200000000f1 */
[----:B------:R-:W-:Y:S01]  /*1d20*/  IMAD.WIDE R56, R57, 0x2, R120 ;  /* 0x0000000239387825 */ /* 0x000fe200078e0278 */
[----:B------:R-:W-:Y:S01]  /*1d30*/  PRMT R212, RZ, 0x7610, R212 ;  /* 0x00007610ffd47816 */ /* 0x000fe200000000d4 */
[----:B------:R0:W2:Y:S01]  /*1d40*/  @P2 LDG.E.U16 R225, [R60.64] ;  /* 0x000000043ce12981 */ /* 0x0000a2000c1e1500 */
[----:B------:R-:W-:Y:S01]  /*1d50*/  ISETP.GT.AND P2, PT, R144, 0x7, PT ;  /* 0x000000079000780c */ /* 0x000fe20003f44270 */
[----:B------:R-:W-:Y:S01]  /*1d60*/  IMAD.WIDE R62, R13, 0x2, R120 ;  /* 0x000000020d3e7825 */ /* 0x000fe200078e0278 */
[----:B------:R-:W-:Y:S01]  /*1d70*/  PRMT R196, RZ, 0x7610, R196 ;  /* 0x00007610ffc47816 */ /* 0x000fe200000000c4 */
[----:B------:R1:W3:Y:S01]  /*1d80*/  @P0 LDG.E.U16 R241, [R56.64] ;  /* 0x0000000438f10981 */ /* 0x0002e2000c1e1500 */
[----:B------:R-:W-:-:S02]  /*1d90*/  PRMT R193, RZ, 0x7610, R193 ;  /* 0x00007610ffc17816 */ /* 0x000fc400000000c1 */
[----:B------:R-:W-:Y:S01]  /*1da0*/  ISETP.GT.AND P0, PT, R144, 0x5, PT ;  /* 0x000000059000780c */ /* 0x000fe20003f04270 */
[----:B------:R4:W5:Y:S01]  /*1db0*/  @P1 LDG.E.U16 R212, [R58.64] ;  /* 0x000000043ad41981 */ /* 0x000962000c1e1500 */
[----:B0-----:R-:W-:Y:S01]  /*1dc0*/  IMAD.WIDE R60, R16, 0x2, R120 ;  /* 0x00000002103c7825 */ /* 0x001fe200078e0278 */
[C---:B------:R-:W-:Y:S02]  /*1dd0*/  ISETP.GT.AND P1, PT, R144.reuse, 0x6, PT ;  /* 0x000000069000780c */ /* 0x040fe40003f24270 */
[----:B------:R0:W2:Y:S01]  /*1de0*/  @P3 LDG.E.U16 R196, [R62.64] ;  /* 0x000000043ec43981 */ /* 0x0000a2000c1e1500 */
[----:B------:R-:W-:-:S03]  /*1df0*/  ISETP.GT.AND P3, PT, R144, 0x8, PT ;  /* 0x000000089000780c */ /* 0x000fc60003f64270 */
[----:B------:R0:W2:Y:S01]  /*1e00*/  @P2 LDG.E.U16 R193, [R60.64] ;  /* 0x000000043cc12981 */ /* 0x0000a2000c1e1500 */
[----:B------:R-:W-:Y:S01]  /*1e10*/  ISETP.GT.AND P2, PT, R144, 0xc, PT ;  /* 0x0000000c9000780c */ /* 0x000fe20003f44270 */
[----:B-1----:R-:W-:Y:S01]  /*1e20*/  IMAD.WIDE R56, R14, 0x2, R120 ;  /* 0x000000020e387825 */ /* 0x002fe200078e0278 */
[----:B------:R-:W-:Y:S02]  /*1e30*/  PRMT R209, RZ, 0x7610, R209 ;  /* 0x00007610ffd17816 */ /* 0x000fe400000000d1 */
[----:B------:R-:W-:Y:S01]  /*1e40*/  PRMT R98, RZ, 0x7610, R98 ;  /* 0x00007610ff627816 */ /* 0x000fe20000000062 */
[----:B----4-:R-:W-:Y:S01]  /*1e50*/  IMAD.WIDE R58, R15, 0x2, R120 ;  /* 0x000000020f3a7825 */ /* 0x010fe200078e0278 */
[----:B------:R-:W-:Y:S02]  /*1e60*/  PRMT R73, RZ, 0x7610, R73 ;  /* 0x00007610ff497816 */ /* 0x000fe40000000049 */
[----:B------:R1:W4:Y:S01]  /*1e70*/  @P0 LDG.E.U16 R209, [R56.64] ;  /* 0x0000000438d10981 */ /* 0x000322000c1e1500 */
[----:B------:R-:W-:Y:S01]  /*1e80*/  PRMT R194, RZ, 0x7610, R194 ;  /* 0x00007610ffc27816 */ /* 0x000fe200000000c2 */
[--C-:B0-----:R-:W-:Y:S01]  /*1e90*/  IMAD.WIDE R62, R17, 0x2, R120.reuse ;  /* 0x00000002113e7825 */ /* 0x101fe200078e0278 */
[C---:B------:R-:W-:Y:S01]  /*1ea0*/  ISETP.GT.AND P4, PT, R144.reuse, 0x9, PT ;  /* 0x000000099000780c */ /* 0x040fe20003f84270 */
[----:B------:R0:W2:Y:S01]  /*1eb0*/  @P1 LDG.E.U16 R98, [R58.64] ;  /* 0x000000043a621981 */ /* 0x0000a2000c1e1500 */
[C---:B------:R-:W-:Y:S01]  /*1ec0*/  ISETP.GT.AND P0, PT, R144.reuse, 0xa, PT ;  /* 0x0000000a9000780c */ /* 0x040fe20003f04270 */
[----:B------:R-:W-:Y:S01]  /*1ed0*/  IMAD.WIDE R60, R21, 0x2, R120 ;  /* 0x00000002153c7825 */ /* 0x000fe200078e0278 */
[C---:B------:R-:W-:Y:S01]  /*1ee0*/  ISETP.GT.AND P1, PT, R144.reuse, 0xb, PT ;  /* 0x0000000b9000780c */ /* 0x040fe20003f24270 */
[----:B------:R0:W2:Y:S01]  /*1ef0*/  @P3 LDG.E.U16 R73, [R62.64] ;  /* 0x000000043e493981 */ /* 0x0000a2000c1e1500 */
[----:B------:R-:W-:-:S03]  /*1f00*/  ISETP.GT.AND P3, PT, R144, 0xd, PT ;  /* 0x0000000d9000780c */ /* 0x000fc60003f64270 */
[----:B------:R0:W2:Y:S01]  /*1f10*/  @P2 LDG.E.U16 R194, [R60.64] ;  /* 0x000000043cc22981 */ /* 0x0000a2000c1e1500 */
[----:B------:R-:W-:Y:S01]  /*1f20*/  ISETP.GT.AND P2, PT, R144, 0x11, PT ;  /* 0x000000119000780c */ /* 0x000fe20003f44270 */
[----:B------:R-:W-:Y:S01]  /*1f30*/  IMAD.WIDE R64, R18, 0x2, R120 ;  /* 0x0000000212407825 */ /* 0x000fe200078e0278 */
[----:B------:R-:W-:Y:S02]  /*1f40*/  PRMT R239, RZ, 0x7610, R239 ;  /* 0x00007610ffef7816 */ /* 0x000fe400000000ef */
[----:B------:R-:W-:Y:S01]  /*1f50*/  PRMT R210, RZ, 0x7610, R210 ;  /* 0x00007610ffd27816 */ /* 0x000fe200000000d2 */
[----:B-1----:R-:W-:Y:S01]  /*1f60*/  IMAD.WIDE R56, R19, 0x2, R120 ;  /* 0x0000000213387825 */ /* 0x002fe200078e0278 */
[----:B------:R-:W-:Y:S02]  /*1f70*/  PRMT R223, RZ, 0x7610, R223 ;  /* 0x00007610ffdf7816 */ /* 0x000fe400000000df */
[----:B------:R1:W2:Y:S01]  /*1f80*/  @P4 LDG.E.U16 R239, [R64.64] ;  /* 0x0000000440ef4981 */ /* 0x0002a2000c1e1500 */
[----:B------:R-:W-:Y:S01]  /*1f90*/  PRMT R207, RZ, 0x7610, R207 ;  /* 0x00007610ffcf7816 */ /* 0x000fe200000000cf */
[----:B0-----:R-:W-:Y:S01]  /*1fa0*/  IMAD.WIDE R58, R20, 0x2, R120 ;  /* 0x00000002143a7825 */ /* 0x001fe200078e0278 */
[----:B------:R-:W-:Y:S01]  /*1fb0*/  PRMT R237, RZ, 0x7610, R237 ;  /* 0x00007610ffed7816 */ /* 0x000fe200000000ed */
[----:B------:R0:W2:Y:S01]  /*1fc0*/  @P0 LDG.E.U16 R210, [R56.64] ;  /* 0x0000000438d20981 */ /* 0x0000a2000c1e1500 */
[----:B------:R-:W-:Y:S01]  /*1fd0*/  ISETP.GT.AND P4, PT, R144, 0xe, PT ;  /* 0x0000000e9000780c */ /* 0x000fe20003f84270 */
[--C-:B------:R-:W-:Y:S01]  /*1fe0*/  IMAD.WIDE R62, R22, 0x2, R120.reuse ;  /* 0x00000002163e7825 */ /* 0x100fe200078e0278 */
[----:B------:R-:W-:Y:S01]  /*1ff0*/  ISETP.GT.AND P0, PT, R144, 0xf, PT ;  /* 0x0000000f9000780c */ /* 0x000fe20003f04270 */
[----:B------:R0:W2:Y:S02]  /*2000*/  @P1 LDG.E.U16 R223, [R58.64] ;  /* 0x000000043adf1981 */ /* 0x0000a4000c1e1500 */
[----:B------:R-:W-:Y:S01]  /*2010*/  IMAD.WIDE R60, R26, 0x2, R120 ;  /* 0x000000021a3c7825 */ /* 0x000fe200078e0278 */
[C---:B------:R-:W-:Y:S01]  /*2020*/  ISETP.GT.AND P1, PT, R144.reuse, 0x10, PT ;  /* 0x000000109000780c */ /* 0x040fe20003f24270 */
[----:B------:R0:W2:Y:S01]  /*2030*/  @P3 LDG.E.U16 R207, [R62.64] ;  /* 0x000000043ecf3981 */ /* 0x0000a2000c1e1500 */
[----:B------:R-:W-:-:S03]  /*2040*/  ISETP.GT.AND P3, PT, R144, 0x12, PT ;  /* 0x000000129000780c */ /* 0x000fc60003f64270 */
[----:B------:R0:W2:Y:S01]  /*2050*/  @P2 LDG.E.U16 R237, [R60.64] ;  /* 0x000000043ced2981 */ /* 0x0000a2000c1e1500 */
[----:B------:R-:W-:Y:S01]  /*2060*/  ISETP.GT.AND P2, PT, R144, 0x16, PT ;  /* 0x000000169000780c */ /* 0x000fe20003f44270 */
[----:B-1----:R-:W-:Y:S01]  /*2070*/  IMAD.WIDE R64, R23, 0x2, R120 ;  /* 0x0000000217407825 */ /* 0x002fe200078e0278 */
[----:B------:R-:W-:Y:S02]  /*2080*/  PRMT R96, RZ, 0x7610, R96 ;  /* 0x00007610ff607816 */ /* 0x000fe40000000060 */
[----:B------:R-:W-:Y:S01]  /*2090*/  PRMT R191, RZ, 0x7610, R191 ;  /* 0x00007610ffbf7816 */ /* 0x000fe200000000bf */
[----:B0-----:R-:W-:Y:S01]  /*20a0*/  IMAD.WIDE R56, R24, 0x2, R120 ;  /* 0x0000000218387825 */ /* 0x001fe200078e0278 */
[----:B------:R-:W-:Y:S02]  /*20b0*/  PRMT R71, RZ, 0x7610, R71 ;  /* 0x00007610ff477816 */ /* 0x000fe40000000047 */
[----:B------:R0:W2:Y:S01]  /*20c0*/  @P4 LDG.E.U16 R96, [R64.64] ;  /* 0x0000000440604981 */ /* 0x0000a2000c1e1500 */
[----:B------:R-:W-:Y:S01]  /*20d0*/  PRMT R208, RZ, 0x7610, R208 ;  /* 0x00007610ffd07816 */ /* 0x000fe200000000d0 */
[----:B------:R-:W-:Y:S01]  /*20e0*/  IMAD.WIDE R58, R25, 0x2, R120 ;  /* 0x00000002193a7825 */ /* 0x000fe200078e0278 */
[----:B------:R-:W-:Y:S01]  /*20f0*/  PRMT R94, RZ, 0x7610, R94 ;  /* 0x00007610ff5e7816 */ /* 0x000fe2000000005e */
[----:B------:R1:W2:Y:S01]  /*2100*/  @P0 LDG.E.U16 R191, [R56.64] ;  /* 0x0000000438bf0981 */ /* 0x0002a2000c1e1500 */
[C---:B------:R-:W-:Y:S01]  /*2110*/  ISETP.GT.AND P4, PT, R144.reuse, 0x13, PT ;  /* 0x000000139000780c */ /* 0x040fe20003f84270 */
[--C-:B------:R-:W-:Y:S01]  /*2120*/  IMAD.WIDE R62, R27, 0x2, R120.reuse ;  /* 0x000000021b3e7825 */ /* 0x100fe200078e0278 */
[C---:B------:R-:W-:Y:S01]  /*2130*/  ISETP.GT.AND P0, PT, R144.reuse, 0x14, PT ;  /* 0x000000149000780c */ /* 0x040fe20003f04270 */
[----:B------:R0:W2:Y:S02]  /*2140*/  @P1 LDG.E.U16 R71, [R58.64] ;  /* 0x000000043a471981 */ /* 0x0000a4000c1e1500 */
[----:B------:R-:W-:Y:S01]  /*2150*/  IMAD.WIDE R60, R31, 0x2, R120 ;  /* 0x000000021f3c7825 */ /* 0x000fe200078e0278 */
[C---:B------:R-:W-:Y:S01]  /*2160*/  ISETP.GT.AND P1, PT, R144.reuse, 0x15, PT ;  /* 0x000000159000780c */ /* 0x040fe20003f24270 */
[----:B------:R1:W2:Y:S01]  /*2170*/  @P3 LDG.E.U16 R208, [R62.64] ;  /* 0x000000043ed03981 */ /* 0x0002a2000c1e1500 */
[----:B------:R-:W-:-:S03]  /*2180*/  ISETP.GT.AND P3, PT, R144, 0x17, PT ;  /* 0x000000179000780c */ /* 0x000fc60003f64270 */
[----:B------:R1:W2:Y:S01]  /*2190*/  @P2 LDG.E.U16 R94, [R60.64] ;  /* 0x000000043c5e2981 */ /* 0x0002a2000c1e1500 */
[----:B------:R-:W-:Y:S01]  /*21a0*/  ISETP.GT.AND P2, PT, R144, 0x1b, PT ;  /* 0x0000001b9000780c */ /* 0x000fe20003f44270 */
[----:B0-----:R-:W-:Y:S01]  /*21b0*/  IMAD.WIDE R64, R28, 0x2, R120 ;  /* 0x000000021c407825 */ /* 0x001fe200078e0278 */
[----:B------:R-:W-:Y:S02]  /*21c0*/  PRMT R221, RZ, 0x7610, R221 ;  /* 0x00007610ffdd7816 */ /* 0x000fe400000000dd */
[----:B------:R-:W-:Y:S01]  /*21d0*/  PRMT R192, RZ, 0x7610, R192 ;  /* 0x00007610ffc07816 */ /* 0x000fe200000000c0 */
[----:B-1----:R-:W-:Y:S01]  /*21e0*/  IMAD.WIDE R56, R29, 0x2, R120 ;  /* 0x000000021d387825 */ /* 0x002fe200078e0278 */
[----:B------:R-:W-:Y:S02]  /*21f0*/  PRMT R205, RZ, 0x7610, R205 ;  /* 0x00007610ffcd7816 */ /* 0x000fe400000000cd */
[----:B------:R0:W2:Y:S01]  /*2200*/  @P4 LDG.E.U16 R221, [R64.64] ;  /* 0x0000000440dd4981 */ /* 0x0000a2000c1e1500 */
[----:B------:R-:W-:Y:S01]  /*2210*/  PRMT R189, RZ, 0x7610, R189 ;  /* 0x00007610ffbd7816 */ /* 0x000fe200000000bd */
[----:B------:R-:W-:Y:S01]  /*2220*/  IMAD.WIDE R58, R30, 0x2, R120 ;  /* 0x000000021e3a7825 */ /* 0x000fe200078e0278 */
        /* <DEDUP_REMOVED lines=23> */
[----:B------:R-:W-:-:S02]  /*23a0*/  IMAD.WIDE R62, R37, 0x2, R120 ;  /* 0x00000002253e7825 */ /* 0x000fc400078e0278 */
[----:B------:R0:W2:Y:S02]  /*23b0*/  @P1 LDG.E.U16 R206, [R58.64] ;  /* 0x000000043ace1981 */ /* 0x0000a4000c1e1500 */
[--C-:B-1----:R-:W-:Y:S02]  /*23c0*/  IMAD.WIDE R56, R39, 0x2, R120.reuse ;  /* 0x0000000227387825 */ /* 0x102fe400078e0278 */
[----:B------:R1:W3:Y:S01]  /*23d0*/  @P3 LDG.E.U16 R190, [R62.64] ;  /* 0x000000043ebe3981 */ /* 0x0002e2000c1e1500 */
[C---:B------:R-:W-:Y:S02]  /*23e0*/  ISETP.GT.AND P3, PT, R144.reuse, 0x1f, PT ;  /* 0x0000001f9000780c */ /* 0x040fe40003f64270 */
[C---:B------:R-:W-:Y:S01]  /*23f0*/  ISETP.GT.AND P1, PT, R144.reuse, 0x22, PT ;  /* 0x000000229000780c */ /* 0x040fe20003f24270 */
[----:B------:R1:W3:Y:S01]  /*2400*/  @P2 LDG.E.U16 R90, [R56.64] ;  /* 0x00000004385a2981 */ /* 0x0002e2000c1e1500 */
[----:B------:R-:W-:Y:S01]  /*2410*/  ISETP.GT.AND P2, PT, R144, 0x24, PT ;  /* 0x000000249000780c */ /* 0x000fe20003f44270 */
[----:B0-----:R-:W-:Y:S01]  /*2420*/  IMAD.WIDE R64, R38, 0x2, R120 ;  /* 0x0000000226407825 */ /* 0x001fe200078e0278 */
[----:B------:R-:W-:-:S02]  /*2430*/  PRMT R203, RZ, 0x7610, R203 ;  /* 0x00007610ffcb7816 */ /* 0x000fc400000000cb */
[----:B------:R-:W-:Y:S01]  /*2440*/  PRMT R187, RZ, 0x7610, R187 ;  /* 0x00007610ffbb7816 */ /* 0x000fe200000000bb */
[----:B------:R-:W-:Y:S01]  /*2450*/  IMAD.WIDE R58, R40, 0x2, R120 ;  /* 0x00000002283a7825 */ /* 0x000fe200078e0278 */
[----:B------:R-:W-:Y:S02]  /*2460*/  PRMT R204, RZ, 0x7610, R204 ;  /* 0x00007610ffcc7816 */ /* 0x000fe400000000cc */
[----:B------:R0:W3:Y:S01]  /*2470*/  @P4 LDG.E.U16 R203, [R64.64] ;  /* 0x0000000440cb4981 */ /* 0x0000e2000c1e1500 */
[----:B------:R-:W-:Y:S01]  /*2480*/  PRMT R188, RZ, 0x7610, R188 ;  /* 0x00007610ffbc7816 */ /* 0x000fe200000000bc */
[--C-:B-1----:R-:W-:Y:S01]  /*2490*/  IMAD.WIDE R56, R45, 0x2, R120.reuse ;  /* 0x000000022d387825 */ /* 0x102fe200078e0278 */
[C---:B------:R-:W-:Y:S01]  /*24a0*/  ISETP.GT.AND P4, PT, R144.reuse, 0x20, PT ;  /* 0x000000209000780c */ /* 0x040fe20003f84270 */
[----:B------:R1:W3:Y:S01]  /*24b0*/  @P3 LDG.E.U16 R187, [R58.64] ;  /* 0x000000043abb3981 */ /* 0x0002e2000c1e1500 */
[----:B------:R-:W-:Y:S01]  /*24c0*/  ISETP.GT.AND P0, PT, R144, 0x23, PT ;  /* 0x000000239000780c */ /* 0x000fe20003f04270 */
[----:B0-----:R-:W-:-:S02]  /*24d0*/  IMAD.WIDE R64, R43, 0x2, R120 ;  /* 0x000000022b407825 */ /* 0x001fc400078e0278 */
[----:B------:R0:W3:Y:S01]  /*24e0*/  @P2 LDG.E.U16 R188, [R56.64] ;  /* 0x0000000438bc2981 */ /* 0x0000e2000c1e1500 */
[C---:B------:R-:W-:Y:S02]  /*24f0*/  ISETP.GT.AND P3, PT, R144.reuse, 0x25, PT ;  /* 0x000000259000780c */ /* 0x040fe40003f64270 */
[C---:B------:R-:W-:Y:S01]  /*2500*/  ISETP.GT.AND P2, PT, R144.reuse, 0x29, PT ;  /* 0x000000299000780c */ /* 0x040fe20003f44270 */
[----:B------:R0:W3:Y:S01]  /*2510*/  @P1 LDG.E.U16 R204, [R64.64] ;  /* 0x0000000440cc1981 */ /* 0x0000e2000c1e1500 */
[----:B------:R-:W-:Y:S01]  /*2520*/  ISETP.GT.AND P1, PT, R144, 0x26, PT ;  /* 0x000000269000780c */ /* 0x000fe20003f24270 */
[----:B------:R-:W-:Y:S01]  /*2530*/  IMAD.WIDE R60, R41, 0x2, R120 ;  /* 0x00000002293c7825 */ /* 0x000fe200078e0278 */
[----:B------:R-:W-:Y:S02]  /*2540*/  PRMT R249, RZ, 0x7610, R249 ;  /* 0x00007610fff97816 */ /* 0x000fe400000000f9 */
[----:B------:R-:W-:Y:S01]  /*2550*/  PRMT R217, RZ, 0x7610, R217 ;  /* 0x00007610ffd97816 */ /* 0x000fe200000000d9 */
[----:B------:R-:W-:Y:S01]  /*2560*/  IMAD.WIDE R74, R44, 0x2, R120 ;  /* 0x000000022c4a7825 */ /* 0x000fe200078e0278 */
[----:B------:R-:W-:-:S02]  /*2570*/  ISETP.GT.AND P5, PT, R144, 0x21, PT ;  /* 0x000000219000780c */ /* 0x000fc40003fa4270 */
[----:B------:R0:W3:Y:S01]  /*2580*/  @P4 LDG.E.U16 R249, [R60.64] ;  /* 0x000000043cf94981 */ /* 0x0000e2000c1e1500 */
[----:B------:R-:W-:Y:S01]  /*2590*/  PRMT R201, RZ, 0x7610, R201 ;  /* 0x00007610ffc97816 */ /* 0x000fe200000000c9 */
[----:B-1----:R-:W-:Y:S01]  /*25a0*/  IMAD.WIDE R58, R46, 0x2, R120 ;  /* 0x000000022e3a7825 */ /* 0x002fe200078e0278 */
[----:B------:R-:W-:Y:S01]  /*25b0*/  PRMT R88, RZ, 0x7610, R88 ;  /* 0x00007610ff587816 */ /* 0x000fe20000000058 */
[----:B------:R1:W4:Y:S01]  /*25c0*/  @P0 LDG.E.U16 R217, [R74.64] ;  /* 0x000000044ad90981 */ /* 0x000322000c1e1500 */
[----:B------:R-:W-:Y:S01]  /*25d0*/  PRMT R231, RZ, 0x7610, R231 ;  /* 0x00007610ffe77816 */ /* 0x000fe200000000e7 */
[--C-:B------:R-:W-:Y:S01]  /*25e0*/  IMAD.WIDE R68, R47, 0x2, R120.reuse ;  /* 0x000000022f447825 */ /* 0x100fe200078e0278 */
[C---:B------:R-:W-:Y:S01]  /*25f0*/  ISETP.GT.AND P0, PT, R144.reuse, 0x27, PT ;  /* 0x000000279000780c */ /* 0x040fe20003f04270 */
[----:B------:R1:W4:Y:S01]  /*2600*/  @P3 LDG.E.U16 R201, [R58.64] ;  /* 0x000000043ac93981 */ /* 0x000322000c1e1500 */
[----:B------:R-:W-:Y:S01]  /*2610*/  ISETP.GT.AND P4, PT, R144, 0x28, PT ;  /* 0x000000289000780c */ /* 0x000fe20003f84270 */
[----:B0-----:R-:W-:Y:S01]  /*2620*/  IMAD.WIDE R64, R50, 0x2, R120 ;  /* 0x0000000232407825 */ /* 0x001fe200078e0278 */
[----:B------:R-:W-:Y:S01]  /*2630*/  PRMT R233, RZ, 0x7610, R233 ;  /* 0x00007610ffe97816 */ /* 0x000fe200000000e9 */
[----:B------:R0:W4:Y:S02]  /*2640*/  @P1 LDG.E.U16 R88, [R68.64] ;  /* 0x0000000444581981 */ /* 0x000124000c1e1500 */
[----:B------:R-:W-:Y:S01]  /*2650*/  IMAD.WIDE R62, R42, 0x2, R120 ;  /* 0x000000022a3e7825 */ /* 0x000fe200078e0278 */
[C---:B------:R-:W-:Y:S01]  /*2660*/  ISETP.GT.AND P1, PT, R144.reuse, 0x2a, PT ;  /* 0x0000002a9000780c */ /* 0x040fe20003f24270 */
[----:B------:R0:W4:Y:S01]  /*2670*/  @P2 LDG.E.U16 R231, [R64.64] ;  /* 0x0000000440e72981 */ /* 0x000122000c1e1500 */
[----:B------:R-:W-:-:S02]  /*2680*/  ISETP.GT.AND P3, PT, R144, 0x2c, PT ;  /* 0x0000002c9000780c */ /* 0x000fc40003f64270 */
[----:B------:R-:W-:Y:S01]  /*2690*/  ISETP.GT.AND P2, PT, R144, 0x2d, PT ;  /* 0x0000002d9000780c */ /* 0x000fe20003f44270 */
[----:B------:R0:W4:Y:S01]  /*26a0*/  @P5 LDG.E.U16 R233, [R62.64] ;  /* 0x000000043ee95981 */ /* 0x000122000c1e1500 */
[----:B------:R-:W-:Y:S01]  /*26b0*/  PRMT R185, RZ, 0x7610, R185 ;  /* 0x00007610ffb97816 */ /* 0x000fe200000000b9 */
[----:B------:R-:W-:Y:S01]  /*26c0*/  IMAD.WIDE R60, R48, 0x2, R120 ;  /* 0x00000002303c7825 */ /* 0x000fe200078e0278 */
[----:B------:R-:W-:Y:S02]  /*26d0*/  PRMT R247, RZ, 0x7610, R247 ;  /* 0x00007610fff77816 */ /* 0x000fe400000000f7 */
[----:B------:R-:W-:Y:S01]  /*26e0*/  PRMT R202, RZ, 0x7610, R202 ;  /* 0x00007610ffca7816 */ /* 0x000fe200000000ca */
[--C-:B------:R-:W-:Y:S01]  /*26f0*/  IMAD.WIDE R56, R51, 0x2, R120.reuse ;  /* 0x0000000233387825 */ /* 0x100fe200078e0278 */
[----:B------:R1:W4:Y:S03]  /*2700*/  @P0 LDG.E.U16 R185, [R60.64] ;  /* 0x000000043cb90981 */ /* 0x000326000c1e1500 */
[----:B0-----:R-:W-:Y:S01]  /*2710*/  IMAD.WIDE R62, R49, 0x2, R120 ;  /* 0x00000002313e7825 */ /* 0x001fe200078e0278 */
[----:B------:R-:W-:Y:S01]  /*2720*/  PRMT R186, RZ, 0x7610, R186 ;  /* 0x00007610ffba7816 */ /* 0x000fe200000000ba */
[----:B------:R0:W4:Y:S01]  /*2730*/  @P1 LDG.E.U16 R202, [R56.64] ;  /* 0x0000000438ca1981 */ /* 0x000122000c1e1500 */
[----:B------:R-:W-:-:S02]  /*2740*/  PRMT R199, RZ, 0x7610, R199 ;  /* 0x00007610ffc77816 */ /* 0x000fc400000000c7 */
[C---:B------:R-:W-:Y:S01]  /*2750*/  ISETP.GT.AND P0, PT, R144.reuse, 0x2b, PT ;  /* 0x0000002b9000780c */ /* 0x040fe20003f04270 */
[----:B------:R0:W4:Y:S01]  /*2760*/  @P4 LDG.E.U16 R247, [R62.64] ;  /* 0x000000043ef74981 */ /* 0x000122000c1e1500 */
[----:B-1----:R-:W-:Y:S01]  /*2770*/  IMAD.WIDE R60, R105, 0x2, R120 ;  /* 0x00000002693c7825 */ /* 0x002fe200078e0278 */
[----:B------:R-:W-:Y:S02]  /*2780*/  ISETP.GT.AND P1, PT, R144, 0x2f, PT ;  /* 0x0000002f9000780c */ /* 0x000fe40003f24270 */
[----:B------:R-:W-:Y:S02]  /*2790*/  PRMT R215, RZ, 0x7610, R215 ;  /* 0x00007610ffd77816 */ /* 0x000fe400000000d7 */
[----:B------:R1:W5:Y:S01]  /*27a0*/  @P3 LDG.E.U16 R186, [R60.64] ;  /* 0x000000043cba3981 */ /* 0x000362000c1e1500 */
[----:B0-----:R-:W-:Y:S01]  /*27b0*/  IMAD.WIDE R62, R106, 0x2, R120 ;  /* 0x000000026a3e7825 */ /* 0x001fe200078e0278 */
[----:B------:R-:W-:-:S04]  /*27c0*/  ISETP.GT.AND P3, PT, R144, 0x31, PT ;  /* 0x000000319000780c */ /* 0x000fc80003f64270 */
[----:B------:R0:W5:Y:S01]  /*27d0*/  @P2 LDG.E.U16 R199, [R62.64] ;  /* 0x000000043ec72981 */ /* 0x000162000c1e1500 */
[----:B------:R-:W-:Y:S01]  /*27e0*/  ISETP.GT.AND P2, PT, R144, 0x30, PT ;  /* 0x000000309000780c */ /* 0x000fe20003f44270 */
[----:B------:R-:W-:Y:S01]  /*27f0*/  IMAD.WIDE R58, R104, 0x2, R120 ;  /* 0x00000002683a7825 */ /* 0x000fe200078e0278 */
[----:B------:R-:W-:Y:S02]  /*2800*/  PRMT R103, RZ, 0x7610, R103 ;  /* 0x00007610ff677816 */ /* 0x000fe40000000067 */
[----:B------:R-:W-:Y:S01]  /*2810*/  PRMT R245, RZ, 0x7610, R245 ;  /* 0x00007610fff57816 */ /* 0x000fe200000000f5 */
[----:B-1----:R-:W-:Y:S01]  /*2820*/  IMAD.WIDE R60, R145, 0x2, R120 ;  /* 0x00000002913c7825 */ /* 0x002fe200078e0278 */
[----:B------:R1:W5:Y:S01]  /*2830*/  @P0 LDG.E.U16 R215, [R58.64] ;  /* 0x000000043ad70981 */ /* 0x000362000c1e1500 */
[----:B------:R-:W-:Y:S02]  /*2840*/  PRMT R229, RZ, 0x7610, R229 ;  /* 0x00007610ffe57816 */ /* 0x000fe400000000e5 */
[C---:B------:R-:W-:Y:S01]  /*2850*/  ISETP.GT.AND P0, PT, R144.reuse, 0x2e, PT ;  /* 0x0000002e9000780c */ /* 0x040fe20003f04270 */
[----:B------:R-:W-:Y:S01]  /*2860*/  IMAD.WIDE R64, R147, 0x2, R120 ;  /* 0x0000000293407825 */ /* 0x000fe200078e0278 */
[----:B------:R-:W-:-:S02]  /*2870*/  ISETP.GT.AND P4, PT, R144, 0x35, PT ;  /* 0x000000359000780c */ /* 0x000fc40003f84270 */
[----:B------:R0:W5:Y:S01]  /*2880*/  @P2 LDG.E.U16 R245, [R60.64] ;  /* 0x000000043cf52981 */ /* 0x000162000c1e1500 */
[----:B-1----:R-:W-:-:S03]  /*2890*/  IMAD.WIDE R58, R143, 0x2, R120 ;  /* 0x000000028f3a7825 */ /* 0x002fc600078e0278 */
[----:B------:R1:W5:Y:S01]  /*28a0*/  @P3 LDG.E.U16 R229, [R64.64] ;  /* 0x0000000440e53981 */ /* 0x000362000c1e1500 */
[C---:B------:R-:W-:Y:S02]  /*28b0*/  ISETP.GT.AND P2, PT, R144.reuse, 0x33, PT ;  /* 0x000000339000780c */ /* 0x040fe40003f44270 */
[C---:B------:R-:W-:Y:S01]  /*28c0*/  ISETP.GT.AND P3, PT, R144.reuse, 0x34, PT ;  /* 0x000000349000780c */ /* 0x040fe20003f64270 */
[----:B------:R1:W5:Y:S01]  /*28d0*/  @P1 LDG.E.U16 R103, [R58.64] ;  /* 0x000000043a671981 */ /* 0x000362000c1e1500 */
[----:B------:R-:W-:Y:S01]  /*28e0*/  ISETP.GT.AND P1, PT, R144, 0x32, PT ;  /* 0x000000329000780c */ /* 0x000fe20003f24270 */
[----:B------:R-:W-:Y:S01]  /*28f0*/  IMAD.WIDE R56, R107, 0x2, R120 ;  /* 0x000000026b387825 */ /* 0x000fe200078e0278 */
[----:B------:R-:W-:Y:S02]  /*2900*/  PRMT R74, RZ, 0x7610, R74 ;  /* 0x00007610ff4a7816 */ /* 0x000fe4000000004a */
[----:B------:R-:W-:Y:S01]  /*2910*/  PRMT R200, RZ, 0x7610, R200 ;  /* 0x00007610ffc87816 */ /* 0x000fe200000000c8 */
[----:B0-----:R-:W-:Y:S01]  /*2920*/  IMAD.WIDE R62, R149, 0x2, R120 ;  /* 0x00000002953e7825 */ /* 0x001fe200078e0278 */
[----:B------:R-:W-:-:S02]  /*2930*/  PRMT R213, RZ, 0x7610, R213 ;  /* 0x00007610ffd57816 */ /* 0x000fc400000000d5 */
[----:B------:R0:W5:Y:S01]  /*2940*/  @P0 LDG.E.U16 R74, [R56.64] ;  /* 0x00000004384a0981 */ /* 0x000162000c1e1500 */
[----:B------:R-:W-:Y:S01]  /*2950*/  PRMT R102, RZ, 0x7610, R102 ;  /* 0x00007610ff667816 */ /* 0x000fe20000000066 */
[----:B-1----:R-:W-:Y:S01]  /*2960*/  IMAD.WIDE R58, R153, 0x2, R120 ;  /* 0x00000002993a7825 */ /* 0x002fe200078e0278 */
[----:B------:R-:W-:Y:S02]  /*2970*/  PRMT R197, RZ, 0x7610, R197 ;  /* 0x00007610ffc57816 */ /* 0x000fe400000000c5 */
[----:B------:R1:W5:Y:S01]  /*2980*/  @P1 LDG.E.U16 R200, [R62.64] ;  /* 0x000000043ec81981 */ /* 0x000362000c1e1500 */
[----:B------:R-:W-:-:S04]  /*2990*/  IMAD.WIDE R60, R155, 0x2, R120 ;  /* 0x000000029b3c7825 */ /* 0x000fc800078e0278 */
[--C-:B0-----:R-:W-:Y:S01]  /*29a0*/  IMAD.WIDE R56, R151, 0x2, R120.reuse ;  /* 0x0000000297387825 */ /* 0x101fe200078e0278 */
[----:B------:R0:W5:Y:S01]  /*29b0*/  @P3 LDG.E.U16 R102, [R58.64] ;  /* 0x000000043a663981 */ /* 0x000162000c1e1500 */
[C---:B------:R-:W-:Y:S02]  /*29c0*/  ISETP.GT.AND P0, PT, R144.reuse, 0x36, PT ;  /* 0x000000369000780c */ /* 0x040fe40003f04270 */
[C---:B------:R-:W-:Y:S01]  /*29d0*/  ISETP.GT.AND P1, PT, R144.reuse, 0x37, PT ;  /* 0x000000379000780c */ /* 0x040fe20003f24270 */
[----:B------:R0:W5:Y:S01]  /*29e0*/  @P2 LDG.E.U16 R213, [R56.64] ;  /* 0x0000000438d52981 */ /* 0x000162000c1e1500 */
[C---:B------:R-:W-:Y:S02]  /*29f0*/  ISETP.GT.AND P2, PT, R144.reuse, 0x38, PT ;  /* 0x000000389000780c */ /* 0x040fe40003f44270 */
[C---:B------:R-:W-:Y:S01]  /*2a00*/  ISETP.GT.AND P3, PT, R144.reuse, 0x39, PT ;  /* 0x000000399000780c */ /* 0x040fe20003f64270 */
[----:B------:R1:W5:Y:S01]  /*2a10*/  @P4 LDG.E.U16 R197, [R60.64] ;  /* 0x000000043cc54981 */ /* 0x000362000c1e1500 */
[----:B------:R-:W-:Y:S01]  /*2a20*/  ISETP.GT.AND P4, PT, R144, 0x3a, PT ;  /* 0x0000003a9000780c */ /* 0x000fe20003f84270 */
[----:B------:R-:W-:Y:S01]  /*2a30*/  IMAD.WIDE R64, R157, 0x2, R120 ;  /* 0x000000029d407825 */ /* 0x000fe200078e0278 */
[----:B------:R-:W-:-:S02]  /*2a40*/  PRMT R72, RZ, 0x7610, R72 ;  /* 0x00007610ff487816 */ /* 0x000fc40000000048 */
[----:B------:R-:W-:Y:S01]  /*2a50*/  PRMT R101, RZ, 0x7610, R101 ;  /* 0x00007610ff657816 */ /* 0x000fe20000000065 */
[----:B0-----:R-:W-:Y:S01]  /*2a60*/  IMAD.WIDE R56, R159, 0x2, R120 ;  /* 0x000000029f387825 */ /* 0x001fe200078e0278 */
[----:B------:R-:W-:Y:S02]  /*2a70*/  PRMT R243, RZ, 0x7610, R243 ;  /* 0x00007610fff37816 */ /* 0x000fe400000000f3 */
[----:B------:R-:W-:Y:S01]  /*2a80*/  PRMT R227, RZ, 0x7610, R227 ;  /* 0x00007610ffe37816 */ /* 0x000fe200000000e3 */
[----:B------:R-:W-:Y:S01]  /*2a90*/  IMAD.WIDE R58, R161, 0x2, R120 ;  /* 0x00000002a13a7825 */ /* 0x000fe200078e0278 */
[----:B------:R-:W-:Y:S01]  /*2aa0*/  PRMT R198, RZ, 0x7610, R198 ;  /* 0x00007610ffc67816 */ /* 0x000fe200000000c6 */
[----:B------:R0:W5:Y:S02]  /*2ab0*/  @P0 LDG.E.U16 R72, [R64.64] ;  /* 0x0000000440480981 */ /* 0x000164000c1e1500 */
[----:B-1----:R-:W-:-:S04]  /*2ac0*/  IMAD.WIDE R60, R163, 0x2, R120 ;  /* 0x00000002a33c7825 */ /* 0x002fc800078e0278 */
[----:B------:R-:W-:Y:S01]  /*2ad0*/  IMAD.WIDE R62, R165, 0x2, R120 ;  /* 0x00000002a53e7825 */ /* 0x000fe200078e0278 */
[----:B------:R1:W5:Y:S01]  /*2ae0*/  @P1 LDG.E.U16 R101, [R56.64] ;  /* 0x0000000438651981 */ /* 0x000362000c1e1500 */
[C---:B------:R-:W-:Y:S02]  /*2af0*/  ISETP.GT.AND P0, PT, R144.reuse, RZ, PT ;  /* 0x000000ff9000720c */ /* 0x040fe40003f04270 */
[C---:B------:R-:W-:Y:S01]  /*2b00*/  ISETP.GT.AND P1, PT, R144.reuse, 0x3b, PT ;  /* 0x0000003b9000780c */ /* 0x040fe20003f24270 */
[----:B------:R0:W5:Y:S01]  /*2b10*/  @P2 LDG.E.U16 R243, [R58.64] ;  /* 0x000000043af32981 */ /* 0x000162000c1e1500 */
[C---:B------:R-:W-:Y:S02]  /*2b20*/  ISETP.GT.AND P2, PT, R144.reuse, 0x3c, PT ;  /* 0x0000003c9000780c */ /* 0x040fe40003f44270 */
[C---:B------:R-:W-:Y:S01]  /*2b30*/  ISETP.GT.AND P5, PT, R144.reuse, 0x3f, PT ;  /* 0x0000003f9000780c */ /* 0x040fe20003fa4270 */
[----:B------:R0:W5:Y:S01]  /*2b40*/  @P3 LDG.E.U16 R227, [R60.64] ;  /* 0x000000043ce33981 */ /* 0x000162000c1e1500 */
[----:B------:R-:W-:-:S03]  /*2b50*/  ISETP.GT.AND P3, PT, R144, 0x3d, PT ;  /* 0x0000003d9000780c */ /* 0x000fc60003f64270 */
[----:B------:R0:W5:Y:S01]  /*2b60*/  @P4 LDG.E.U16 R198, [R62.64] ;  /* 0x000000043ec64981 */ /* 0x000162000c1e1500 */
[----:B------:R-:W-:Y:S01]  /*2b70*/  ISETP.GT.AND P4, PT, R144, 0x3e, PT ;  /* 0x0000003e9000780c */ /* 0x000fe20003f84270 */
[----:B-1----:R-:W-:Y:S01]  /*2b80*/  IMAD.WIDE R56, R167, 0x2, R120 ;  /* 0x00000002a7387825 */ /* 0x002fe200078e0278 */
[----:B------:R-:W-:Y:S02]  /*2b90*/  PRMT R211, RZ, 0x7610, R211 ;  /* 0x00007610ffd37816 */ /* 0x000fe400000000d3 */
[----:B------:R-:W-:Y:S01]  /*2ba0*/  PRMT R69, RZ, 0x7610, R69 ;  /* 0x00007610ff457816 */ /* 0x000fe20000000045 */
[----:B0-----:R-:W-:Y:S01]  /*2bb0*/  IMAD.WIDE R58, R169, 0x2, R120 ;  /* 0x00000002a93a7825 */ /* 0x001fe200078e0278 */
[----:B------:R-:W-:Y:S02]  /*2bc0*/  PRMT R100, RZ, 0x7610, R100 ;  /* 0x00007610ff647816 */ /* 0x000fe40000000064 */
[----:B------:R-:W-:Y:S01]  /*2bd0*/  PRMT R195, RZ, 0x7610, R195 ;  /* 0x00007610ffc37816 */ /* 0x000fe200000000c3 */
[----:B------:R-:W-:Y:S01]  /*2be0*/  IMAD.WIDE R60, R171, 0x2, R120 ;  /* 0x00000002ab3c7825 */ /* 0x000fe200078e0278 */
[----:B------:R-:W-:Y:S01]  /*2bf0*/  PRMT R70, RZ, 0x7610, R70 ;  /* 0x00007610ff467816 */ /* 0x000fe20000000046 */
[----:B------:R-:W5:Y:S01]  /*2c00*/  @P0 LDG.E.U16 R69, [R120.64] ;  /* 0x0000000478450981 */ /* 0x000f62000c1e1500 */
[----:B------:R-:W-:Y:S01]  /*2c10*/  PRMT R99, RZ, 0x7610, R99 ;  /* 0x00007610ff637816 */ /* 0x000fe20000000063 */
[----:B------:R-:W-:-:S02]  /*2c20*/  IMAD.WIDE R62, R173, 0x2, R120 ;  /* 0x00000002ad3e7825 */ /* 0x000fc400078e0278 */
[----:B------:R0:W5:Y:S02]  /*2c30*/  @P1 LDG.E.U16 R211, [R56.64] ;  /* 0x0000000438d31981 */ /* 0x000164000c1e1500 */
[----:B------:R-:W-:Y:S02]  /*2c40*/  IMAD.WIDE R64, R175, 0x2, R120 ;  /* 0x00000002af407825 */ /* 0x000fe400078e0278 */
[----:B------:R1:W5:Y:S04]  /*2c50*/  @P2 LDG.E.U16 R100, [R58.64] ;  /* 0x000000043a642981 */ /* 0x000368000c1e1500 */
[----:B------:R0:W5:Y:S04]  /*2c60*/  @P3 LDG.E.U16 R195, [R60.64] ;  /* 0x000000043cc33981 */ /* 0x000168000c1e1500 */
[----:B------:R0:W5:Y:S04]  /*2c70*/  @P4 LDG.E.U16 R70, [R62.64] ;  /* 0x000000043e464981 */ /* 0x000168000c1e1500 */
[----:B------:R1:W5:Y:S04]  /*2c80*/  @P5 LDG.E.U16 R99, [R64.64] ;  /* 0x0000000440635981 */ /* 0x000368000c1e1500 */
[----:B------:R-:W-:Y:S01]  /*2c90*/  BAR.SYNC.DEFER_BLOCKING 0x0 ;  /* 0x0000000000007b1d */ /* 0x000fe20000010000 */
[----:B------:R-:W-:Y:S01]  /*2ca0*/  ISETP.GE.AND P0, PT, R183, R144, PT ;  /* 0x00000090b700720c */ /* 0x000fe20003f06270 */
[----:B0-----:R-:W-:Y:S01]  /*2cb0*/  IMAD.WIDE R56, R181, 0x2, R108 ;  /* 0x00000002b5387825 */ /* 0x001fe200078e026c */
[----:B------:R-:W-:-:S02]  /*2cc0*/  PRMT R97, RZ, 0x7610, R97 ;  /* 0x00007610ff617816 */ /* 0x000fc40000000061 */
[----:B------:R-:W-:Y:S01]  /*2cd0*/  PRMT R93, RZ, 0x7610, R93 ;  /* 0x00007610ff5d7816 */ /* 0x000fe2000000005d */
[C---:B-1----:R-:W-:Y:S01]  /*2ce0*/  IMAD.WIDE R58, R181.reuse, 0x2, R124 ;  /* 0x00000002b53a7825 */ /* 0x042fe200078e027c */
[----:B------:R-:W-:Y:S02]  /*2cf0*/  PRMT R68, RZ, 0x7610, R68 ;  /* 0x00007610ff447816 */ /* 0x000fe40000000044 */
[----:B------:R-:W-:Y:S01]  /*2d00*/  PRMT R89, RZ, 0x7610, R89 ;  /* 0x00007610ff597816 */ /* 0x000fe20000000059 */
[C---:B------:R-:W-:Y:S01]  /*2d10*/  IMAD.WIDE R60, R181.reuse, 0x2, R118 ;  /* 0x00000002b53c7825 */ /* 0x040fe200078e0276 */
[----:B------:R-:W-:Y:S02]  /*2d20*/  PRMT R66, RZ, 0x7610, R66 ;  /* 0x00007610ff427816 */ /* 0x000fe40000000042 */
[----:B------:R-:W-:Y:S01]  /*2d30*/  PRMT R75, RZ, 0x7610, R75 ;  /* 0x00007610ff4b7816 */ /* 0x000fe2000000004b */
[----:B------:R-:W-:Y:S01]  /*2d40*/  IMAD.WIDE R62, R181, 0x2, R128 ;  /* 0x00000002b53e7825 */ /* 0x000fe200078e0280 */
[----:B------:R-:W-:-:S02]  /*2d50*/  PRMT R92, RZ, 0x7610, R92 ;  /* 0x00007610ff5c7816 */ /* 0x000fc4000000005c */
[----:B------:R-:W-:Y:S01]  /*2d60*/  PRMT R95, RZ, 0x7610, R95 ;  /* 0x00007610ff5f7816 */ /* 0x000fe2000000005f */
[----:B------:R-:W-:Y:S01]  /*2d70*/  IMAD.WIDE R64, R181, 0x2, R116 ;  /* 0x00000002b5407825 */ /* 0x000fe200078e0274 */
[----:B------:R-:W-:Y:S01]  /*2d80*/  PRMT R91, RZ, 0x7610, R91 ;  /* 0x00007610ff5b7816 */ /* 0x000fe2000000005b */
[----:B------:R0:W5:Y:S04]  /*2d90*/  @!P0 LDG.E.U16 R97, [R56.64] ;  /* 0x0000000438618981 */ /* 0x000168000c1e1500 */
[----:B------:R1:W5:Y:S01]  /*2da0*/  @!P0 LDG.E.U16 R93, [R58.64] ;  /* 0x000000043a5d8981 */ /* 0x000362000c1e1500 */
[----:B------:R-:W-:-:S03]  /*2db0*/  PRMT R214, RZ, 0x7610, R214 ;  /* 0x00007610ffd67816 */ /* 0x000fc600000000d6 */
[----:B------:R1:W5:Y:S01]  /*2dc0*/  @!P0 LDG.E.U16 R68, [R60.64] ;  /* 0x000000043c448981 */ /* 0x000362000c1e1500 */
[----:B0-----:R-:W-:-:S03]  /*2dd0*/  IMAD.WIDE R56, R181, 0x2, R114 ;  /* 0x00000002b5387825 */ /* 0x001fc600078e0272 */
[----:B------:R0:W5:Y:S01]  /*2de0*/  @!P0 LDG.E.U16 R89, [R62.64] ;  /* 0x000000043e598981 */ /* 0x000162000c1e1500 */
[C---:B-1----:R-:W-:Y:S01]  /*2df0*/  IMAD.WIDE R58, R181.reuse, 0x2, R122 ;  /* 0x00000002b53a7825 */ /* 0x042fe200078e027a */
[----:B------:R-:W-:Y:S02]  /*2e00*/  PRMT R216, RZ, 0x7610, R216 ;  /* 0x00007610ffd87816 */ /* 0x000fe400000000d8 */
[----:B------:R1:W5:Y:S01]  /*2e10*/  @!P0 LDG.E.U16 R66, [R56.64] ;  /* 0x0000000438428981 */ /* 0x000362000c1e1500 */
[----:B------:R-:W-:-:S03]  /*2e20*/  IMAD.WIDE R60, R181, 0x2, R110 ;  /* 0x00000002b53c7825 */ /* 0x000fc600078e026e */
[----:B------:R1:W5:Y:S01]  /*2e30*/  @!P0 LDG.E.U16 R75, [R58.64] ;  /* 0x000000043a4b8981 */ /* 0x000362000c1e1500 */
[C---:B0-----:R-:W-:Y:S01]  /*2e40*/  IMAD.WIDE R62, R181.reuse, 0x2, R112 ;  /* 0x00000002b53e7825 */ /* 0x041fe200078e0270 */
[----:B------:R-:W-:Y:S02]  /*2e50*/  PRMT R218, RZ, 0x7610, R218 ;  /* 0x00007610ffda7816 */ /* 0x000fe400000000da */
[----:B------:R0:W5:Y:S01]  /*2e60*/  @!P0 LDG.E.U16 R92, [R60.64] ;  /* 0x000000043c5c8981 */ /* 0x000162000c1e1500 */
[C---:B-1----:R-:W-:Y:S01]  /*2e70*/  IMAD.WIDE R56, R181.reuse, 0x2, R126 ;  /* 0x00000002b5387825 */ /* 0x042fe200078e027e */
[----:B------:R-:W-:Y:S02]  /*2e80*/  PRMT R220, RZ, 0x7610, R220 ;  /* 0x00007610ffdc7816 */ /* 0x000fe400000000dc */
[----:B------:R1:W5:Y:S01]  /*2e90*/  @!P0 LDG.E.U16 R95, [R62.64] ;  /* 0x000000043e5f8981 */ /* 0x000362000c1e1500 */
[----:B------:R-:W-:Y:S01]  /*2ea0*/  IMAD.WIDE R58, R181, 0x2, R132 ;  /* 0x00000002b53a7825 */ /* 0x000fe200078e0284 */
[----:B------:R-:W-:-:S02]  /*2eb0*/  PRMT R222, RZ, 0x7610, R222 ;  /* 0x00007610ffde7816 */ /* 0x000fc400000000de */
[----:B------:R1:W5:Y:S01]  /*2ec0*/  @!P0 LDG.E.U16 R91, [R64.64] ;  /* 0x00000004405b8981 */ /* 0x000362000c1e1500 */
[C---:B0-----:R-:W-:Y:S01]  /*2ed0*/  IMAD.WIDE R60, R181.reuse, 0x2, R130 ;  /* 0x00000002b53c7825 */ /* 0x041fe200078e0282 */
[----:B------:R-:W-:Y:S02]  /*2ee0*/  PRMT R251, RZ, 0x7610, R251 ;  /* 0x00007610fffb7816 */ /* 0x000fe400000000fb */
[----:B------:R0:W5:Y:S01]  /*2ef0*/  @!P0 LDG.E.U16 R214, [R56.64] ;  /* 0x0000000438d68981 */ /* 0x000162000c1e1500 */
[----:B------:R-:W-:Y:S01]  /*2f00*/  PRMT R224, RZ, 0x7610, R224 ;  /* 0x00007610ffe07816 */ /* 0x000fe200000000e0 */
[C---:B-1----:R-:W-:Y:S02]  /*2f10*/  IMAD.WIDE R62, R181.reuse, 0x2, R136 ;  /* 0x00000002b53e7825 */ /* 0x042fe400078e0288 */
[----:B------:R1:W5:Y:S02]  /*2f20*/  @!P0 LDG.E.U16 R216, [R58.64] ;  /* 0x000000043ad88981 */ /* 0x000364000c1e1500 */
[----:B------:R-:W-:-:S02]  /*2f30*/  IMAD.WIDE R64, R181, 0x2, R140 ;  /* 0x00000002b5407825 */ /* 0x000fc400078e028c */
[----:B------:R-:W5:Y:S02]  /*2f40*/  @!P0 LDG.E.U16 R218, [R60.64] ;  /* 0x000000043cda8981 */ /* 0x000f64000c1e1500 */
[C---:B0-----:R-:W-:Y:S02]  /*2f50*/  IMAD.WIDE R56, R181.reuse, 0x2, R134 ;  /* 0x00000002b5387825 */ /* 0x041fe400078e0286 */
[----:B------:R-:W5:Y:S02]  /*2f60*/  @!P0 LDG.E.U16 R220, [R62.64] ;  /* 0x000000043edc8981 */ /* 0x000f64000c1e1500 */
[----:B-1----:R-:W-:Y:S02]  /*2f70*/  IMAD.WIDE R58, R181, 0x2, R138 ;  /* 0x00000002b53a7825 */ /* 0x002fe400078e028a */
[----:B------:R-:W5:Y:S04]  /*2f80*/  @!P0 LDG.E.U16 R222, [R64.64] ;  /* 0x0000000440de8981 */ /* 0x000f68000c1e1500 */
[----:B------:R-:W5:Y:S04]  /*2f90*/  @!P0 LDG.E.U16 R251, [R56.64] ;  /* 0x0000000438fb8981 */ /* 0x000f68000c1e1500 */
[----:B------:R-:W5:Y:S04]  /*2fa0*/  @!P0 LDG.E.U16 R224, [R58.64] ;  /* 0x000000043ae08981 */ /* 0x000f68000c1e1500 */
[----:B--2---:R-:W-:Y:S04]  /*2fb0*/  STS.U16 [R142+0x400], R73 ;  /* 0x000400498e007388 */ /* 0x004fe80000000400 */
[----:B------:R-:W-:Y:S04]  /*2fc0*/  STS.U16 [R142+0x800], R71 ;  /* 0x000800478e007388 */ /* 0x000fe80000000400 */
[----:B------:R-:W-:Y:S04]  /*2fd0*/  STS.U16 [R142+0xc00], R67 ;  /* 0x000c00438e007388 */ /* 0x000fe80000000400 */
[----:B---3--:R-:W-:Y:S04]  /*2fe0*/  STS.U16 [R142+0x1000], R249 ;  /* 0x001000f98e007388 */ /* 0x008fe80000000400 */
[----:B----4-:R-:W-:Y:S04]  /*2ff0*/  STS.U16 [R142+0x1400], R247 ;  /* 0x001400f78e007388 */ /* 0x010fe80000000400 */
[----:B-----5:R-:W-:Y:S04]  /*3000*/  STS.U16 [R142+0x1800], R245 ;  /* 0x001800f58e007388 */ /* 0x020fe80000000400 */
[----:B------:R-:W-:Y:S04]  /*3010*/  STS.U16 [R142+0x1c00], R243 ;  /* 0x001c00f38e007388 */ /* 0x000fe80000000400 */
[----:B------:R-:W-:Y:S04]  /*3020*/  STS.U16 [R142], R69 ;  /* 0x000000458e007388 */ /* 0x000fe80000000400 */
[----:B------:R-:W-:Y:S04]  /*3030*/  STS.U16 [R10+0x80], R241 ;  /* 0x000080f10a007388 */ /* 0x000fe80000000400 */
        /* <DEDUP_REMOVED lines=71> */
[----:B------:R-:W-:Y:S06]  /*34b0*/  BAR.SYNC.DEFER_BLOCKING 0x0 ;  /* 0x0000000000007b1d */ /* 0x000fec0000010000 */
[----:B------:R-:W-:Y:S04]  /*34c0*/  LDSM.16.MT88.4 R88, [R146] ;  /* 0x000000009258783b */ /* 0x000fe80000004200 */
[----:B------:R-:W0:Y:S04]  /*34d0*/  LDSM.16.M88.4 R56, [R148+0x2000] ;  /* 0x002000009438783b */ /* 0x000e280000000200 */
[----:B------:R-:W1:Y:S04]  /*34e0*/  LDSM.16.M88.4 R60, [R148+0x2400] ;  /* 0x00240000943c783b */ /* 0x000e680000000200 */
[----:B------:R-:W2:Y:S04]  /*34f0*/  LDSM.16.MT88.4 R64, [R0] ;  /* 0x000000000040783b */ /* 0x000ea80000004200 */
[----:B------:R-:W3:Y:S04]  /*3500*/  LDSM.16.MT88.4 R68, [R146+0x800] ;  /* 0x000800009244783b */ /* 0x000ee80000004200 */
[----:B------:R-:W4:Y:S04]  /*3510*/  LDSM.16.MT88.4 R72, [R0+0x800] ;  /* 0x000800000048783b */ /* 0x000f280000004200 */
[----:B------:R-:W-:Y:S04]  /*3520*/  LDSM.16.M88.4 R92, [R2+0x2000] ;  /* 0x00200000025c783b */ /* 0x000fe80000000200 */
[----:B------:R-:W-:Y:S04]  /*3530*/  LDSM.16.M88.4 R96, [R2+0x2400] ;  /* 0x002400000260783b */ /* 0x000fe80000000200 */
[----:B------:R-:W-:Y:S01]  /*3540*/  LDSM.16.MT88.4 R100, [R0+0x1000] ;  /* 0x001000000064783b */ /* 0x000fe20000004200 */
[C---:B0-----:R-:W-:Y:S08]  /*3550*/  HMMA.16816.F32 R76, R88.reuse, R56, R76 ;  /* 0x00000038584c723c */ /* 0x041ff0000000184c */
[----:B-1----:R-:W-:Y:S01]  /*3560*/  HMMA.16816.F32 R80, R88, R60, R80 ;  /* 0x0000003c5850723c */ /* 0x002fe20000001850 */
[----:B------:R-:W0:Y:S07]  /*3570*/  LDSM.16.MT88.4 R88, [R146+0x1000] ;  /* 0x001000009258783b */ /* 0x000e2e0000004200 */
[C---:B--2---:R-:W-:Y:S08]  /*3580*/  HMMA.16816.F32 R84, R64.reuse, R56, R84 ;  /* 0x000000384054723c */ /* 0x044ff00000001854 */
[----:B------:R-:W-:Y:S08]  /*3590*/  HMMA.16816.F32 R52, R64, R60, R52 ;  /* 0x0000003c4034723c */ /* 0x000ff00000001834 */
[C---:B---3--:R-:W-:Y:S08]  /*35a0*/  HMMA.16816.F32 R76, R68.reuse, R58, R76 ;  /* 0x0000003a444c723c */ /* 0x048ff0000000184c */
[----:B------:R-:W-:Y:S08]  /*35b0*/  HMMA.16816.F32 R80, R68, R62, R80 ;  /* 0x0000003e4450723c */ /* 0x000ff00000001850 */
[C---:B----4-:R-:W-:Y:S01]  /*35c0*/  HMMA.16816.F32 R84, R72.reuse, R58, R84 ;  /* 0x0000003a4854723c */ /* 0x050fe20000001854 */
[----:B------:R-:W1:Y:S07]  /*35d0*/  LDSM.16.MT88.4 R56, [R146+0x1800] ;  /* 0x001800009238783b */ /* 0x000e6e0000004200 */
[----:B------:R-:W-:Y:S01]  /*35e0*/  HMMA.16816.F32 R52, R72, R62, R52 ;  /* 0x0000003e4834723c */ /* 0x000fe20000001834 */
[----:B------:R-:W2:Y:S07]  /*35f0*/  LDSM.16.MT88.4 R60, [R0+0x1800] ;  /* 0x00180000003c783b */ /* 0x000eae0000004200 */
[C---:B0-----:R-:W-:Y:S08]  /*3600*/  HMMA.16816.F32 R76, R88.reuse, R92, R76 ;  /* 0x0000005c584c723c */ /* 0x041ff0000000184c */
[----:B------:R-:W-:Y:S08]  /*3610*/  HMMA.16816.F32 R80, R88, R96, R80 ;  /* 0x000000605850723c */ /* 0x000ff00000001850 */
[C---:B------:R-:W-:Y:S08]  /*3620*/  HMMA.16816.F32 R84, R100.reuse, R92, R84 ;  /* 0x0000005c6454723c */ /* 0x040ff00000001854 */
[----:B------:R-:W-:Y:S01]  /*3630*/  HMMA.16816.F32 R52, R100, R96, R52 ;  /* 0x000000606434723c */ /* 0x000fe20000001834 */
[----:B------:R-:W-:-:S04]  /*3640*/  IADD3 R3, R3, -0x1, RZ ;  /* 0xffffffff03037810 */ /* 0x000fc80007ffe0ff */
[----:B------:R-:W-:-:S03]  /*3650*/  ISETP.NE.U32.AND P0, PT, R3, RZ, PT ;  /* 0x000000ff0300720c */ /* 0x000fc60003f05070 */
[----:B-1----:R-:W-:Y:S01]  /*3660*/  HMMA.16816.F32 R76, R56, R94, R76 ;  /* 0x0000005e384c723c */ /* 0x002fe2000000184c */
[----:B------:R-:W-:Y:S01]  /*3670*/  IMAD.WIDE R138, R179, 0x2, R138 ;  /* 0x00000002b38a7825 */ /* 0x000fe200078e028a */
[----:B------:R-:W-:-:S03]  /*3680*/  IADD3 R144, R144, -0x40, RZ ;  /* 0xffffffc090907810 */ /* 0x000fc60007ffe0ff */
[----:B------:R-:W-:-:S03]  /*3690*/  IMAD.WIDE R140, R179, 0x2, R140 ;  /* 0x00000002b38c7825 */ /* 0x000fc600078e028c */
[----:B------:R-:W-:Y:S01]  /*36a0*/  HMMA.16816.F32 R80, R56, R98, R80 ;  /* 0x000000623850723c */ /* 0x000fe20000001850 */
[----:B------:R-:W-:-:S04]  /*36b0*/  IMAD.WIDE R136, R179, 0x2, R136 ;  /* 0x00000002b3887825 */ /* 0x000fc800078e0288 */
[----:B------:R-:W-:-:S03]  /*36c0*/  IMAD.WIDE R130, R179, 0x2, R130 ;  /* 0x00000002b3827825 */ /* 0x000fc600078e0282 */
[----:B--2---:R-:W-:Y:S01]  /*36d0*/  HMMA.16816.F32 R84, R60, R94, R84 ;  /* 0x0000005e3c54723c */ /* 0x004fe20000001854 */
[----:B------:R-:W-:-:S04]  /*36e0*/  IMAD.WIDE R132, R179, 0x2, R132 ;  /* 0x00000002b3847825 */ /* 0x000fc800078e0284 */
[----:B------:R-:W-:-:S03]  /*36f0*/  IMAD.WIDE R126, R179, 0x2, R126 ;  /* 0x00000002b37e7825 */ /* 0x000fc600078e027e */
[----:B------:R-:W-:Y:S01]  /*3700*/  HMMA.16816.F32 R52, R60, R98, R52 ;  /* 0x000000623c34723c */ /* 0x000fe20000001834 */
[----:B------:R-:W-:-:S04]  /*3710*/  IMAD.WIDE R116, R179, 0x2, R116 ;  /* 0x00000002b3747825 */ /* 0x000fc800078e0274 */
        /* <DEDUP_REMOVED lines=9> */
[----:B------:R-:W-:Y:S01]  /*37b0*/  IMAD.WIDE R120, R177, 0x2, R120 ;  /* 0x00000002b1787825 */ /* 0x000fe200078e0278 */
[----:B------:R-:W-:Y:S01]  /*37c0*/  @!P0 CALL.REL.NOINC `(.L_x_1) ;  /* 0x0000001000008944 */ /* 0x000fe20003c00000 */
[----:B------:R-:W-:Y:S05]  /*37d0*/  BRA `(.L_x_2) ;  /* 0xffffe4b000007947 */ /* 0x000fea000383ffff */
.L_x_1:
[----:B------:R-:W-:Y:S02]  /*37e0*/  F2FP.PACK_AB R55, R55, R54 ;  /* 0x000000363737723e */ /* 0x000fe400000000ff */
[----:B------:R-:W-:Y:S02]  /*37f0*/  F2FP.PACK_AB R83, R83, R82 ;  /* 0x000000525353723e */ /* 0x000fe400000000ff */
[----:B------:R-:W-:Y:S02]  /*3800*/  F2FP.PACK_AB R53, R53, R52 ;  /* 0x000000343535723e */ /* 0x000fe400000000ff */
[----:B------:R-:W-:Y:S02]  /*3810*/  F2FP.PACK_AB R81, R81, R80 ;  /* 0x000000505151723e */ /* 0x000fe400000000ff */
[----:B------:R-:W-:Y:S02]  /*3820*/  F2FP.PACK_AB R54, R87, R86 ;  /* 0x000000565736723e */ /* 0x000fe400000000ff */
[----:B------:R-:W-:-:S02]  /*3830*/  F2FP.PACK_AB R82, R79, R78 ;  /* 0x0000004e4f52723e */ /* 0x000fc400000000ff */
[----:B------:R-:W-:Y:S02]  /*3840*/  F2FP.PACK_AB R52, R85, R84 ;  /* 0x000000545534723e */ /* 0x000fe400000000ff */
[----:B------:R-:W-:Y:S02]  /*3850*/  F2FP.PACK_AB R80, R77, R76 ;  /* 0x0000004c4d50723e */ /* 0x000fe400000000ff */
.L_x_0:
[----:B------:R-:W-:Y:S01]  /*3860*/  SHF.R.S32.HI R2, RZ, 0x4, R184 ;  /* 0x00000004ff027819 */ /* 0x000fe200000114b8 */
[----:B------:R-:W-:Y:S01]  /*3870*/  BAR.SYNC.DEFER_BLOCKING 0x0 ;  /* 0x0000000000007b1d */ /* 0x000fe20000010000 */
[----:B------:R-:W-:Y:S01]  /*3880*/  IMAD.SHL.U32 R4, R184, 0x20, RZ ;  /* 0x00000020b8047824 */ /* 0x000fe200078e00ff */
[----:B------:R-:W-:Y:S01]  /*3890*/  ISETP.GE.AND P0, PT, R150, c[0x0][0x178], PT ;  /* 0x00005e0096007a0c */ /* 0x000fe20003f06270 */
[----:B------:R-:W-:Y:S01]  /*38a0*/  IMAD.SHL.U32 R0, R184, 0x8, RZ ;  /* 0x00000008b8007824 */ /* 0x000fe200078e00ff */
[----:B------:R-:W-:Y:S01]  /*38b0*/  SGXT R2, R2, 0x1 ;  /* 0x000000010202781a */ /* 0x000fe20000000200 */
[----:B------:R-:W-:Y:S01]  /*38c0*/  IMAD R150, R150, c[0x0][0x194], RZ ;  /* 0x0000650096967a24 */ /* 0x000fe200078e02ff */
[----:B------:R-:W-:Y:S02]  /*38d0*/  LOP3.LUT R5, R4, 0x60, RZ, 0xc0, !PT ;  /* 0x0000006004057812 */ /* 0x000fe400078ec0ff */
[----:B------:R-:W-:-:S02]  /*38e0*/  LOP3.LUT R3, R2, 0x208, RZ, 0xc0, !PT ;  /* 0x0000020802037812 */ /* 0x000fc400078ec0ff */
[C---:B------:R-:W-:Y:S01]  /*38f0*/  LOP3.LUT R2, R184.reuse, 0xc, RZ, 0xc0, !PT ;  /* 0x0000000cb8027812 */ /* 0x040fe200078ec0ff */
[----:B------:R-:W-:Y:S01]  /*3900*/  IMAD.SHL.U32 R184, R184, 0x4, RZ ;  /* 0x00000004b8b87824 */ /* 0x000fe200078e00ff */
[----:B------:R-:W-:Y:S02]  /*3910*/  LOP3.LUT R3, R3, 0x78, R0, 0x78, !PT ;  /* 0x0000007803037812 */ /* 0x000fe400078e7800 */
[----:B------:R-:W-:Y:S01]  /*3920*/  LOP3.LUT R0, R0, 0x180, RZ, 0xc0, !PT ;  /* 0x0000018000007812 */ /* 0x000fe200078ec0ff */
[----:B------:R-:W-:Y:S01]  /*3930*/  IMAD R5, R2, 0x80, R5 ;  /* 0x0000008002057824 */ /* 0x000fe200078e0205 */
[----:B------:R-:W-:Y:S02]  /*3940*/  LOP3.LUT R3, R3, 0x80, R184, 0xf8, !PT ;  /* 0x0000008003037812 */ /* 0x000fe400078ef8b8 */
[----:B------:R-:W-:Y:S01]  /*3950*/  ISETP.LT.AND P4, PT, R182, c[0x0][0x17c], !P0 ;  /* 0x00005f00b6007a0c */ /* 0x000fe20004781270 */
[----:B------:R-:W-:Y:S01]  /*3960*/  IMAD.IADD R5, R0, 0x1, R5 ;  /* 0x0000000100057824 */ /* 0x000fe200078e0205 */
[----:B------:R-:W-:Y:S01]  /*3970*/  LOP3.LUT R0, R3, 0x10, RZ, 0x3c, !PT ;  /* 0x0000001003007812 */ /* 0x000fe200078e3cff */
[----:B------:R-:W-:Y:S01]  /*3980*/  IMAD R182, R182, c[0x0][0x198], RZ ;  /* 0x00006600b6b67a24 */ /* 0x000fe200078e02ff */
[----:B------:R-:W-:Y:S01]  /*3990*/  LEA R23, P1, R150, c[0x0][0x170], 0x1 ;  /* 0x00005c0096177a11 */ /* 0x000fe200078208ff */
[----:B------:R-:W-:Y:S01]  /*39a0*/  IMAD R5, R2, 0x2, R5 ;  /* 0x0000000202057824 */ /* 0x000fe200078e0205 */
[----:B------:R-:W-:Y:S01]  /*39b0*/  STS.64 [R3], R80 ;  /* 0x0000005003007388 */ /* 0x000fe20000000a00 */
[----:B------:R-:W-:-:S02]  /*39c0*/  ISETP.LT.AND P3, PT, R180, c[0x0][0x17c], !P0 ;  /* 0x00005f00b4007a0c */ /* 0x000fc40004761270 */
[----:B------:R-:W-:Y:S01]  /*39d0*/  LEA.HI.X.SX32 R25, R150, c[0x0][0x174], 0x1, P1 ;  /* 0x00005d0096197a11 */ /* 0x000fe200008f0eff */
[----:B------:R-:W-:Y:S01]  /*39e0*/  STS.64 [R3+0x100], R52 ;  /* 0x0001003403007388 */ /* 0x000fe20000000a00 */
[C---:B------:R-:W-:Y:S02]  /*39f0*/  LOP3.LUT R2, R5.reuse, 0x8, RZ, 0x3c, !PT ;  /* 0x0000000805027812 */ /* 0x040fe400078e3cff */
[C---:B------:R-:W-:Y:S01]  /*3a00*/  LOP3.LUT R4, R5.reuse, 0x10, RZ, 0x3c, !PT ;  /* 0x0000001005047812 */ /* 0x040fe200078e3cff */
[----:B------:R-:W-:Y:S01]  /*3a10*/  STS.64 [R0+0x400], R82 ;  /* 0x0004005200007388 */ /* 0x000fe20000000a00 */
[----:B------:R-:W-:Y:S02]  /*3a20*/  LOP3.LUT R10, R5, 0x18, RZ, 0x3c, !PT ;  /* 0x00000018050a7812 */ /* 0x000fe400078e3cff */
[----:B------:R-:W-:Y:S01]  /*3a30*/  ISETP.LT.AND P5, PT, R178, c[0x0][0x17c], !P0 ;  /* 0x00005f00b2007a0c */ /* 0x000fe200047a1270 */
[----:B------:R0:W-:Y:S04]  /*3a40*/  STS.64 [R0+0x500], R54 ;  /* 0x0005003600007388 */ /* 0x0001e80000000a00 */
[----:B------:R-:W-:Y:S01]  /*3a50*/  BAR.SYNC.DEFER_BLOCKING 0x0 ;  /* 0x0000000000007b1d */ /* 0x000fe20000010000 */
[----:B------:R-:W-:-:S02]  /*3a60*/  ISETP.LT.AND P2, PT, R176, c[0x0][0x17c], !P0 ;  /* 0x00005f00b0007a0c */ /* 0x000fc40004741270 */
[----:B0-----:R-:W-:-:S04]  /*3a70*/  IADD3 R0, R182, c[0x0][0x198], RZ ;  /* 0x00006600b6007a10 */ /* 0x001fc80007ffe0ff */
[----:B------:R-:W-:Y:S01]  /*3a80*/  IADD3 R7, R0, c[0x0][0x198], RZ ;  /* 0x0000660000077a10 */ /* 0x000fe20007ffe0ff */
[----:B------:R-:W0:Y:S04]  /*3a90*/  LDS.64 R14, [R5] ;  /* 0x00000000050e7984 */ /* 0x000e280000000a00 */
[----:B------:R1:W2:Y:S04]  /*3aa0*/  LDS.64 R16, [R2] ;  /* 0x0000000002107984 */ /* 0x0002a80000000a00 */
[----:B------:R3:W4:Y:S04]  /*3ab0*/  LDS.64 R18, [R4] ;  /* 0x0000000004127984 */ /* 0x0007280000000a00 */
[----:B------:R5:W2:Y:S01]  /*3ac0*/  LDS.64 R20, [R10] ;  /* 0x000000000a147984 */ /* 0x000aa20000000a00 */
[----:B-1----:R-:W-:-:S02]  /*3ad0*/  LEA R2, P1, R182, R23, 0x1 ;  /* 0x00000017b6027211 */ /* 0x002fc400078208ff */
[----:B---3--:R-:W-:Y:S02]  /*3ae0*/  LEA R4, P6, R0, R23, 0x1 ;  /* 0x0000001700047211 */ /* 0x008fe400078c08ff */
[-C--:B------:R-:W-:Y:S02]  /*3af0*/  LEA.HI.X.SX32 R3, R182, R25.reuse, 0x1, P1 ;  /* 0x00000019b6037211 */ /* 0x080fe400008f0eff */
[----:B------:R-:W-:Y:S02]  /*3b00*/  LEA.HI.X.SX32 R5, R0, R25, 0x1, P6 ;  /* 0x0000001900057211 */ /* 0x000fe400030f0eff */
[C---:B------:R-:W-:Y:S02]  /*3b10*/  LEA R6, P6, R7.reuse, R23, 0x1 ;  /* 0x0000001707067211 */ /* 0x040fe400078c08ff */
[C---:B------:R-:W-:Y:S02]  /*3b20*/  IADD3 R0, R7.reuse, c[0x0][0x198], RZ ;  /* 0x0000660007007a10 */ /* 0x040fe40007ffe0ff */
[----:B------:R-:W-:-:S02]  /*3b30*/  LEA.HI.X.SX32 R7, R7, R25, 0x1, P6 ;  /* 0x0000001907077211 */ /* 0x000fc400030f0eff */
[C---:B------:R-:W-:Y:S02]  /*3b40*/  LEA R8, P6, R0.reuse, R23, 0x1 ;  /* 0x0000001700087211 */ /* 0x040fe400078c08ff */
[----:B-----5:R-:W-:Y:S02]  /*3b50*/  IADD3 R10, R0, c[0x0][0x198], RZ ;  /* 0x00006600000a7a10 */ /* 0x020fe40007ffe0ff */
[----:B------:R-:W-:Y:S02]  /*3b60*/  ISETP.LT.AND P1, PT, R174, c[0x0][0x17c], !P0 ;  /* 0x00005f00ae007a0c */ /* 0x000fe40004721270 */
[----:B------:R-:W-:Y:S02]  /*3b70*/  LEA.HI.X.SX32 R9, R0, R25, 0x1, P6 ;  /* 0x0000001900097211 */ /* 0x000fe400030f0eff */
[----:B------:R-:W-:Y:S02]  /*3b80*/  IADD3 R0, R10, c[0x0][0x198], RZ ;  /* 0x000066000a007a10 */ /* 0x000fe40007ffe0ff */
[----:B------:R-:W-:Y:S01]  /*3b90*/  ISETP.LT.AND P6, PT, R168, c[0x0][0x17c], !P0 ;  /* 0x00005f00a8007a0c */ /* 0x000fe200047c1270 */
[----:B0-----:R0:W-:Y:S01]  /*3ba0*/  @P4 STG.E.U16 [R2.64], R14 ;  /* 0x0000000e02004986 */ /* 0x0011e2000c101504 */
[----:B------:R-:W-:-:S02]  /*3bb0*/  ISETP.LT.AND P4, PT, R172, c[0x0][0x17c], !P0 ;  /* 0x00005f00ac007a0c */ /* 0x000fc40004781270 */
[----:B0-----:R-:W-:-:S05]  /*3bc0*/  PRMT R3, R14, 0x7632, R3 ;  /* 0x000076320e037816 */ /* 0x001fca0000000003 */
[----:B------:R0:W-:Y:S01]  /*3bd0*/  @P3 STG.E.U16 [R4.64], R3 ;  /* 0x0000000304003986 */ /* 0x0001e2000c101504 */
[----:B------:R-:W-:-:S03]  /*3be0*/  ISETP.LT.AND P3, PT, R170, c[0x0][0x17c], !P0 ;  /* 0x00005f00aa007a0c */ /* 0x000fc60004761270 */
[----:B--2---:R-:W-:Y:S01]  /*3bf0*/  @P5 STG.E.U16 [R6.64], R16 ;  /* 0x0000001006005986 */ /* 0x004fe2000c101504 */
[----:B------:R-:W-:Y:S02]  /*3c00*/  LEA R2, P5, R10, R23, 0x1 ;  /* 0x000000170a027211 */ /* 0x000fe400078a08ff */
[----:B0-----:R-:W-:Y:S02]  /*3c10*/  PRMT R5, R16, 0x7632, R5 ;  /* 0x0000763210057816 */ /* 0x001fe40000000005 */
[----:B------:R-:W-:Y:S02]  /*3c20*/  LEA.HI.X.SX32 R3, R10, R25, 0x1, P5 ;  /* 0x000000190a037211 */ /* 0x000fe400028f0eff */
[C---:B------:R-:W-:Y:S01]  /*3c30*/  LEA R4, P5, R0.reuse, R23, 0x1 ;  /* 0x0000001700047211 */ /* 0x040fe200078a08ff */
[----:B------:R0:W-:Y:S01]  /*3c40*/  @P2 STG.E.U16 [R8.64], R5 ;  /* 0x0000000508002986 */ /* 0x0001e2000c101504 */
[----:B------:R-:W-:Y:S02]  /*3c50*/  IADD3 R10, R0, c[0x0][0x198], RZ ;  /* 0x00006600000a7a10 */ /* 0x000fe40007ffe0ff */
[----:B------:R-:W-:Y:S01]  /*3c60*/  ISETP.LT.AND P2, PT, R166, c[0x0][0x17c], !P0 ;  /* 0x00005f00a6007a0c */ /* 0x000fe20004741270 */
[----:B----4-:R1:W-:Y:S01]  /*3c70*/  @P1 STG.E.U16 [R2.64], R18 ;  /* 0x0000001202001986 */ /* 0x0103e2000c101504 */
[----:B------:R-:W-:-:S02]  /*3c80*/  ISETP.LT.AND P1, PT, R164, c[0x0][0x17c], !P0 ;  /* 0x00005f00a4007a0c */ /* 0x000fc40004721270 */
[----:B0-----:R-:W-:Y:S02]  /*3c90*/  LEA.HI.X.SX32 R5, R0, R25, 0x1, P5 ;  /* 0x0000001900057211 */ /* 0x001fe400028f0eff */
[----:B------:R-:W-:Y:S02]  /*3ca0*/  PRMT R9, R18, 0x7632, R9 ;  /* 0x0000763212097816 */ /* 0x000fe40000000009 */
[C---:B------:R-:W-:Y:S02]  /*3cb0*/  IADD3 R0, R10.reuse, c[0x0][0x198], RZ ;  /* 0x000066000a007a10 */ /* 0x040fe40007ffe0ff */
[-C--:B------:R-:W-:Y:S01]  /*3cc0*/  LEA R6, P5, R10, R23.reuse, 0x1 ;  /* 0x000000170a067211 */ /* 0x080fe200078a08ff */
[----:B------:R0:W-:Y:S01]  /*3cd0*/  @P4 STG.E.U16 [R4.64], R9 ;  /* 0x0000000904004986 */ /* 0x0001e2000c101504 */
[C---:B------:R-:W-:Y:S02]  /*3ce0*/  LEA R8, P4, R0.reuse, R23, 0x1 ;  /* 0x0000001700087211 */ /* 0x040fe400078808ff */
[----:B-1----:R-:W-:-:S02]  /*3cf0*/  IADD3 R3, R0, c[0x0][0x198], RZ ;  /* 0x0000660000037a10 */ /* 0x002fc40007ffe0ff */
[----:B------:R-:W-:Y:S02]  /*3d00*/  LEA.HI.X.SX32 R7, R10, R25, 0x1, P5 ;  /* 0x000000190a077211 */ /* 0x000fe400028f0eff */
[----:B------:R-:W-:-:S03]  /*3d10*/  ISETP.LT.AND P5, PT, R162, c[0x0][0x17c], !P0 ;  /* 0x00005f00a2007a0c */ /* 0x000fc600047a1270 */
[----:B------:R1:W-:Y:S01]  /*3d20*/  @P3 STG.E.U16 [R6.64], R20 ;  /* 0x0000001406003986 */ /* 0x0003e2000c101504 */
[C---:B------:R-:W-:Y:S02]  /*3d30*/  LEA R2, P3, R3.reuse, R23, 0x1 ;  /* 0x0000001703027211 */ /* 0x040fe400078608ff */
[-C--:B0-----:R-:W-:Y:S02]  /*3d40*/  LEA.HI.X.SX32 R9, R0, R25.reuse, 0x1, P4 ;  /* 0x0000001900097211 */ /* 0x081fe400020f0eff */
[----:B------:R-:W-:Y:S02]  /*3d50*/  PRMT R5, R20, 0x7632, R5 ;  /* 0x0000763214057816 */ /* 0x000fe40000000005 */
[C---:B------:R-:W-:Y:S02]  /*3d60*/  IADD3 R0, R3.reuse, c[0x0][0x198], RZ ;  /* 0x0000660003007a10 */ /* 0x040fe40007ffe0ff */
[----:B------:R-:W-:Y:S01]  /*3d70*/  LEA.HI.X.SX32 R3, R3, R25, 0x1, P3 ;  /* 0x0000001903037211 */ /* 0x000fe200018f0eff */
[----:B------:R0:W-:Y:S01]  /*3d80*/  @P6 STG.E.U16 [R8.64], R5 ;  /* 0x0000000508006986 */ /* 0x0001e2000c101504 */
[----:B------:R-:W-:-:S02]  /*3d90*/  LEA R4, P6, R0, R23, 0x1 ;  /* 0x0000001700047211 */ /* 0x000fc400078c08ff */
[----:B------:R-:W-:Y:S01]  /*3da0*/  IADD3 R11, R0, c[0x0][0x198], RZ ;  /* 0x00006600000b7a10 */ /* 0x000fe20007ffe0ff */
[----:B------:R-:W-:Y:S01]  /*3db0*/  @P2 STG.E.U16 [R2.64], R15 ;  /* 0x0000000f02002986 */ /* 0x000fe2000c101504 */
[----:B-1----:R-:W-:Y:S02]  /*3dc0*/  PRMT R7, R15, 0x7632, R7 ;  /* 0x000076320f077816 */ /* 0x002fe40000000007 */
[----:B------:R-:W-:Y:S02]  /*3dd0*/  ISETP.LT.AND P4, PT, R160, c[0x0][0x17c], !P0 ;  /* 0x00005f00a0007a0c */ /* 0x000fe40004781270 */
[----:B------:R-:W-:Y:S02]  /*3de0*/  ISETP.LT.AND P3, PT, R158, c[0x0][0x17c], !P0 ;  /* 0x00005f009e007a0c */ /* 0x000fe40004761270 */
[----:B0-----:R-:W-:Y:S02]  /*3df0*/  LEA.HI.X.SX32 R5, R0, R25, 0x1, P6 ;  /* 0x0000001900057211 */ /* 0x001fe400030f0eff */
[----:B------:R-:W-:-:S03]  /*3e00*/  IADD3 R0, R11, c[0x0][0x198], RZ ;  /* 0x000066000b007a10 */ /* 0x000fc60007ffe0ff */
[----:B------:R0:W-:Y:S01]  /*3e10*/  @P1 STG.E.U16 [R4.64], R7 ;  /* 0x0000000704001986 */ /* 0x0001e2000c101504 */
[----:B------:R-:W-:Y:S02]  /*3e20*/  IADD3 R12, R0, c[0x0][0x198], RZ ;  /* 0x00006600000c7a10 */ /* 0x000fe40007ffe0ff */
[-C--:B------:R-:W-:Y:S02]  /*3e30*/  LEA R6, P1, R11, R23.reuse, 0x1 ;  /* 0x000000170b067211 */ /* 0x080fe400078208ff */
[C---:B------:R-:W-:Y:S02]  /*3e40*/  IADD3 R13, R12.reuse, c[0x0][0x198], RZ ;  /* 0x000066000c0d7a10 */ /* 0x040fe40007ffe0ff */
[-C--:B------:R-:W-:Y:S02]  /*3e50*/  LEA R10, P6, R12, R23.reuse, 0x1 ;  /* 0x000000170c0a7211 */ /* 0x080fe400078c08ff */
[----:B------:R-:W-:Y:S02]  /*3e60*/  LEA R8, P2, R0, R23, 0x1 ;  /* 0x0000001700087211 */ /* 0x000fe400078408ff */
[----:B------:R-:W-:-:S02]  /*3e70*/  IADD3 R14, R13, c[0x0][0x198], RZ ;  /* 0x000066000d0e7a10 */ /* 0x000fc40007ffe0ff */
[-C--:B0-----:R-:W-:Y:S02]  /*3e80*/  LEA.HI.X.SX32 R7, R11, R25.reuse, 0x1, P1 ;  /* 0x000000190b077211 */ /* 0x081fe400008f0eff */
[-C--:B------:R-:W-:Y:S02]  /*3e90*/  LEA.HI.X.SX32 R11, R12, R25.reuse, 0x1, P6 ;  /* 0x000000190c0b7211 */ /* 0x080fe400030f0eff */
[----:B------:R-:W-:Y:S01]  /*3ea0*/  LEA.HI.X.SX32 R9, R0, R25, 0x1, P2 ;  /* 0x0000001900097211 */ /* 0x000fe200010f0eff */
[----:B------:R0:W-:Y:S01]  /*3eb0*/  @P5 STG.E.U16 [R6.64], R17 ;  /* 0x0000001106005986 */ /* 0x0001e2000c101504 */
[-C--:B------:R-:W-:Y:S02]  /*3ec0*/  LEA R2, P6, R13, R23.reuse, 0x1 ;  /* 0x000000170d027211 */ /* 0x080fe400078c08ff */
[C---:B------:R-:W-:Y:S02]  /*3ed0*/  LEA R4, P1, R14.reuse, R23, 0x1 ;  /* 0x000000170e047211 */ /* 0x040fe400078208ff */
[----:B------:R-:W-:-:S02]  /*3ee0*/  IADD3 R0, R14, c[0x0][0x198], RZ ;  /* 0x000066000e007a10 */ /* 0x000fc40007ffe0ff */
[----:B------:R-:W-:Y:S02]  /*3ef0*/  ISETP.LT.AND P2, PT, R156, c[0x0][0x17c], !P0 ;  /* 0x00005f009c007a0c */ /* 0x000fe40004741270 */
[-C--:B------:R-:W-:Y:S02]  /*3f00*/  LEA.HI.X.SX32 R3, R13, R25.reuse, 0x1, P6 ;  /* 0x000000190d037211 */ /* 0x080fe400030f0eff */
[----:B------:R-:W-:Y:S02]  /*3f10*/  LEA.HI.X.SX32 R5, R14, R25, 0x1, P1 ;  /* 0x000000190e057211 */ /* 0x000fe400008f0eff */
[----:B------:R-:W-:Y:S02]  /*3f20*/  LEA R12, P6, R0, R23, 0x1 ;  /* 0x00000017000c7211 */ /* 0x000fe400078c08ff */
[----:B------:R-:W-:Y:S02]  /*3f30*/  ISETP.LT.AND P1, PT, R154, c[0x0][0x17c], !P0 ;  /* 0x00005f009a007a0c */ /* 0x000fe40004721270 */
[----:B------:R-:W-:-:S02]  /*3f40*/  ISETP.LT.AND P0, PT, R152, c[0x0][0x17c], !P0 ;  /* 0x00005f0098007a0c */ /* 0x000fc40004701270 */
[----:B------:R-:W-:Y:S02]  /*3f50*/  LEA.HI.X.SX32 R13, R0, R25, 0x1, P6 ;  /* 0x00000019000d7211 */ /* 0x000fe400030f0eff */
[----:B------:R-:W-:Y:S02]  /*3f60*/  PRMT R0, R17, 0x7632, R0 ;  /* 0x0000763211007816 */ /* 0x000fe40000000000 */
[----:B0-----:R-:W-:-:S03]  /*3f70*/  PRMT R7, R19, 0x7632, R7 ;  /* 0x0000763213077816 */ /* 0x001fc60000000007 */
[----:B------:R0:W-:Y:S04]  /*3f80*/  @P4 STG.E.U16 [R8.64], R0 ;  /* 0x0000000008004986 */ /* 0x0001e8000c101504 */
[----:B------:R0:W-:Y:S04]  /*3f90*/  @P3 STG.E.U16 [R10.64], R19 ;  /* 0x000000130a003986 */ /* 0x0001e8000c101504 */
[----:B------:R0:W-:Y:S04]  /*3fa0*/  @P2 STG.E.U16 [R2.64], R7 ;  /* 0x0000000702002986 */ /* 0x0001e8000c101504 */
[----:B------:R0:W-:Y:S01]  /*3fb0*/  @P1 STG.E.U16 [R4.64], R21 ;  /* 0x0000001504001986 */ /* 0x0001e2000c101504 */
[----:B------:R-:W-:Y:S05]  /*3fc0*/  @!P0 EXIT ;  /* 0x000000000000894d */ /* 0x000fea0003800000 */
[----:B------:R-:W-:-:S05]  /*3fd0*/  PRMT R6, R21, 0x7632, R6 ;  /* 0x0000763215067816 */ /* 0x000fca0000000006 */
[----:B------:R-:W-:Y:S01]  /*3fe0*/  STG.E.U16 [R12.64], R6 ;  /* 0x000000060c007986 */ /* 0x000fe2000c101504 */
[----:B------:R-:W-:Y:S05]  /*3ff0*/  EXIT ;  /* 0x000000000000794d */ /* 0x000fea0003800000 */
.L_x_3:
[----:B------:R-:W-:-:S00]  /*4000*/  BRA `(.L_x_3) ;  /* 0xfffffff000007947 */ /* 0x000fc0000383ffff */
[----:B------:R-:W-:-:S00]  /*4010*/  NOP ;  /* 0x0000000000007918 */ /* 0x000fc00000000000 */
        /* <DEDUP_REMOVED lines=14> */
.L_x_4:


//--------------------- .nv.shared.matmul_kernel  --------------------------
	.section	.nv.shared.matmul_kernel,"aw",@nobits
	.sectionflags	@""
	.align	16
